//
// Generated by NVIDIA NVVM Compiler
//
// Compiler Build ID: CL-36424714
// Cuda compilation tools, release 13.0, V13.0.88
// Based on NVVM 20.0.0
//

.version 9.0
.target sm_100
.address_size 64

	// .globl	_Z7computefiifiiffffffffffffffPfffffffffff
.extern .func  (.param .b32 func_retval0) vprintf
(
	.param .b64 vprintf_param_0,
	.param .b64 vprintf_param_1
)
;
.global .align 1 .b8 $str[7] = {37, 46, 49, 55, 103, 10};

.visible .entry _Z7computefiifiiffffffffffffffPfffffffffff(
	.param .f32 _Z7computefiifiiffffffffffffffPfffffffffff_param_0,
	.param .u32 _Z7computefiifiiffffffffffffffPfffffffffff_param_1,
	.param .u32 _Z7computefiifiiffffffffffffffPfffffffffff_param_2,
	.param .f32 _Z7computefiifiiffffffffffffffPfffffffffff_param_3,
	.param .u32 _Z7computefiifiiffffffffffffffPfffffffffff_param_4,
	.param .u32 _Z7computefiifiiffffffffffffffPfffffffffff_param_5,
	.param .f32 _Z7computefiifiiffffffffffffffPfffffffffff_param_6,
	.param .f32 _Z7computefiifiiffffffffffffffPfffffffffff_param_7,
	.param .f32 _Z7computefiifiiffffffffffffffPfffffffffff_param_8,
	.param .f32 _Z7computefiifiiffffffffffffffPfffffffffff_param_9,
	.param .f32 _Z7computefiifiiffffffffffffffPfffffffffff_param_10,
	.param .f32 _Z7computefiifiiffffffffffffffPfffffffffff_param_11,
	.param .f32 _Z7computefiifiiffffffffffffffPfffffffffff_param_12,
	.param .f32 _Z7computefiifiiffffffffffffffPfffffffffff_param_13,
	.param .f32 _Z7computefiifiiffffffffffffffPfffffffffff_param_14,
	.param .f32 _Z7computefiifiiffffffffffffffPfffffffffff_param_15,
	.param .f32 _Z7computefiifiiffffffffffffffPfffffffffff_param_16,
	.param .f32 _Z7computefiifiiffffffffffffffPfffffffffff_param_17,
	.param .f32 _Z7computefiifiiffffffffffffffPfffffffffff_param_18,
	.param .f32 _Z7computefiifiiffffffffffffffPfffffffffff_param_19,
	.param .u64 .ptr .align 1 _Z7computefiifiiffffffffffffffPfffffffffff_param_20,
	.param .f32 _Z7computefiifiiffffffffffffffPfffffffffff_param_21,
	.param .f32 _Z7computefiifiiffffffffffffffPfffffffffff_param_22,
	.param .f32 _Z7computefiifiiffffffffffffffPfffffffffff_param_23,
	.param .f32 _Z7computefiifiiffffffffffffffPfffffffffff_param_24,
	.param .f32 _Z7computefiifiiffffffffffffffPfffffffffff_param_25,
	.param .f32 _Z7computefiifiiffffffffffffffPfffffffffff_param_26,
	.param .f32 _Z7computefiifiiffffffffffffffPfffffffffff_param_27,
	.param .f32 _Z7computefiifiiffffffffffffffPfffffffffff_param_28,
	.param .f32 _Z7computefiifiiffffffffffffffPfffffffffff_param_29,
	.param .f32 _Z7computefiifiiffffffffffffffPfffffffffff_param_30
)
{
	.local .align 8 .b8 	__local_depot0[8];
	.reg .b64 	%SP;
	.reg .b64 	%SPL;
	.reg .pred 	%p<78>;
	.reg .b32 	%r<98>;
	.reg .b32 	%f<197>;
	.reg .b64 	%rd<31>;
	.reg .b64 	%fd<2>;

	mov.u64 	%SPL, __local_depot0;
	cvta.local.u64 	%SP, %SPL;
	ld.param.f32 	%f195, [_Z7computefiifiiffffffffffffffPfffffffffff_param_0];
	ld.param.u32 	%r43, [_Z7computefiifiiffffffffffffffPfffffffffff_param_1];
	ld.param.u32 	%r44, [_Z7computefiifiiffffffffffffffPfffffffffff_param_2];
	ld.param.f32 	%f18, [_Z7computefiifiiffffffffffffffPfffffffffff_param_3];
	ld.param.u32 	%r45, [_Z7computefiifiiffffffffffffffPfffffffffff_param_4];
	ld.param.u32 	%r46, [_Z7computefiifiiffffffffffffffPfffffffffff_param_5];
	ld.param.f32 	%f21, [_Z7computefiifiiffffffffffffffPfffffffffff_param_11];
	ld.param.f32 	%f22, [_Z7computefiifiiffffffffffffffPfffffffffff_param_12];
	ld.param.f32 	%f23, [_Z7computefiifiiffffffffffffffPfffffffffff_param_13];
	ld.param.u64 	%rd5, [_Z7computefiifiiffffffffffffffPfffffffffff_param_20];
	ld.param.f32 	%f28, [_Z7computefiifiiffffffffffffffPfffffffffff_param_21];
	ld.param.f32 	%f29, [_Z7computefiifiiffffffffffffffPfffffffffff_param_22];
	ld.param.f32 	%f30, [_Z7computefiifiiffffffffffffffPfffffffffff_param_23];
	ld.param.f32 	%f31, [_Z7computefiifiiffffffffffffffPfffffffffff_param_27];
	ld.param.f32 	%f32, [_Z7computefiifiiffffffffffffffPfffffffffff_param_28];
	ld.param.f32 	%f33, [_Z7computefiifiiffffffffffffffPfffffffffff_param_29];
	ld.param.f32 	%f34, [_Z7computefiifiiffffffffffffffPfffffffffff_param_30];
	cvta.to.global.u64 	%rd1, %rd5;
	mov.f32 	%f35, 0f3F000000;
	cvt.sat.f32.f32 	%f36, %f35;
	mov.f32 	%f37, 0f4B400001;
	mov.f32 	%f38, 0f437C0000;
	fma.rm.f32 	%f39, %f36, %f38, %f37;
	add.f32 	%f40, %f39, 0fCB40007F;
	neg.f32 	%f41, %f40;
	mov.b32 	%r47, %f39;
	shl.b32 	%r48, %r47, 23;
	mov.b32 	%f42, %r48;
	ex2.approx.ftz.f32 	%f43, %f41;
	fma.rn.f32 	%f44, %f43, %f42, 0f0000008D;
	setp.ltu.f32 	%p1, %f195, %f44;
	setp.lt.s32 	%p2, %r43, 1;
	or.pred  	%p3, %p1, %p2;
	@%p3 bra 	$L__BB0_65;
	ld.param.f32 	%f192, [_Z7computefiifiiffffffffffffffPfffffffffff_param_19];
	ld.param.f32 	%f191, [_Z7computefiifiiffffffffffffffPfffffffffff_param_18];
	ld.param.f32 	%f190, [_Z7computefiifiiffffffffffffffPfffffffffff_param_17];
	ld.param.f32 	%f189, [_Z7computefiifiiffffffffffffffPfffffffffff_param_14];
	ld.param.f32 	%f188, [_Z7computefiifiiffffffffffffffPfffffffffff_param_10];
	ld.param.f32 	%f187, [_Z7computefiifiiffffffffffffffPfffffffffff_param_9];
	div.rn.f32 	%f45, %f188, %f21;
	mov.f32 	%f46, 0f49E1EA60;
	div.rn.f32 	%f47, %f46, %f45;
	div.rn.f32 	%f48, %f187, %f47;
	add.f32 	%f1, %f48, 0fFB7B730D;
	abs.f32 	%f2, %f1;
	fma.rn.f32 	%f3, %f2, 0fBF000000, 0f3F000000;
	add.f32 	%f4, %f189, 0fBF800000;
	div.rn.f32 	%f49, %f190, 0f80000000;
	div.rn.f32 	%f50, %f192, 0f00000000;
	add.f32 	%f51, %f50, 0f000027BD;
	sub.f32 	%f52, %f191, %f51;
	setp.lt.f32 	%p4, %f52, 0f00800000;
	mul.f32 	%f53, %f52, 0f4B000000;
	selp.f32 	%f54, %f53, %f52, %p4;
	selp.f32 	%f55, 0fC1B80000, 0f00000000, %p4;
	mov.b32 	%r50, %f54;
	add.s32 	%r51, %r50, -1059760811;
	and.b32  	%r52, %r51, -8388608;
	sub.s32 	%r53, %r50, %r52;
	mov.b32 	%f56, %r53;
	cvt.rn.f32.s32 	%f57, %r52;
	fma.rn.f32 	%f58, %f57, 0f34000000, %f55;
	add.f32 	%f59, %f56, 0fBF800000;
	fma.rn.f32 	%f60, %f59, 0fBE055027, 0f3E1039F6;
	fma.rn.f32 	%f61, %f60, %f59, 0fBDF8CDCC;
	fma.rn.f32 	%f62, %f61, %f59, 0f3E0F2955;
	fma.rn.f32 	%f63, %f62, %f59, 0fBE2AD8B9;
	fma.rn.f32 	%f64, %f63, %f59, 0f3E4CED0B;
	fma.rn.f32 	%f65, %f64, %f59, 0fBE7FFF22;
	fma.rn.f32 	%f66, %f65, %f59, 0f3EAAAA78;
	fma.rn.f32 	%f67, %f66, %f59, 0fBF000000;
	mul.f32 	%f68, %f59, %f67;
	fma.rn.f32 	%f69, %f68, %f59, %f59;
	fma.rn.f32 	%f70, %f58, 0f3F317218, %f69;
	setp.gt.u32 	%p5, %r50, 2139095039;
	fma.rn.f32 	%f71, %f54, 0f7F800000, 0f7F800000;
	selp.f32 	%f72, %f71, %f70, %p5;
	setp.eq.f32 	%p6, %f54, 0f00000000;
	selp.f32 	%f73, 0fFF800000, %f72, %p6;
	div.rn.f32 	%f74, %f49, %f73;
	mul.f32 	%f76, %f74, 0f3F000000;
	cvt.rzi.f32.f32 	%f77, %f76;
	add.f32 	%f78, %f77, %f77;
	sub.f32 	%f79, %f74, %f78;
	abs.f32 	%f80, %f79;
	setp.neu.f32 	%p7, %f80, 0f3F800000;
	abs.f32 	%f81, %f4;
	setp.lt.f32 	%p8, %f81, 0f00800000;
	mul.f32 	%f83, %f81, 0f4B800000;
	selp.f32 	%f84, %f83, %f81, %p8;
	selp.f32 	%f85, 0fC1C00000, 0f00000000, %p8;
	mov.b32 	%r54, %f84;
	add.s32 	%r55, %r54, -1060439283;
	and.b32  	%r56, %r55, -8388608;
	sub.s32 	%r57, %r54, %r56;
	mov.b32 	%f86, %r57;
	cvt.rn.f32.s32 	%f87, %r56;
	fma.rn.f32 	%f88, %f87, 0f34000000, %f85;
	add.f32 	%f89, %f86, 0fBF800000;
	add.f32 	%f90, %f86, 0f3F800000;
	rcp.approx.ftz.f32 	%f91, %f90;
	add.f32 	%f92, %f89, %f89;
	mul.f32 	%f93, %f92, %f91;
	mul.f32 	%f94, %f93, %f93;
	sub.f32 	%f95, %f89, %f93;
	add.f32 	%f96, %f95, %f95;
	neg.f32 	%f97, %f93;
	fma.rn.f32 	%f98, %f97, %f89, %f96;
	mul.rn.f32 	%f99, %f91, %f98;
	fma.rn.f32 	%f100, %f94, 0f3A2C32E4, 0f3B52E7DB;
	fma.rn.f32 	%f101, %f100, %f94, 0f3C93BB73;
	fma.rn.f32 	%f102, %f101, %f94, 0f3DF6384F;
	mul.rn.f32 	%f103, %f102, %f94;
	fma.rn.f32 	%f104, %f93, 0f3FB8AA3B, %f88;
	sub.f32 	%f105, %f88, %f104;
	fma.rn.f32 	%f106, %f93, 0f3FB8AA3B, %f105;
	fma.rn.f32 	%f107, %f99, 0f3FB8AA3B, %f106;
	fma.rn.f32 	%f108, %f93, 0f32A55E34, %f107;
	mul.f32 	%f109, %f103, 0f40400000;
	fma.rn.f32 	%f110, %f109, %f99, %f108;
	fma.rn.f32 	%f111, %f103, %f93, %f110;
	add.rn.f32 	%f112, %f104, %f111;
	neg.f32 	%f113, %f104;
	add.rn.f32 	%f114, %f112, %f113;
	neg.f32 	%f115, %f114;
	add.rn.f32 	%f116, %f111, %f115;
	mul.rn.f32 	%f117, %f112, %f74;
	neg.f32 	%f118, %f117;
	fma.rn.f32 	%f119, %f112, %f74, %f118;
	fma.rn.f32 	%f120, %f116, %f74, %f119;
	cvt.rni.f32.f32 	%f121, %f117;
	sub.f32 	%f122, %f117, %f121;
	add.f32 	%f123, %f122, %f120;
	fma.rn.f32 	%f124, %f123, 0f391FCB8E, 0f3AAF85ED;
	fma.rn.f32 	%f125, %f124, %f123, 0f3C1D9856;
	fma.rn.f32 	%f126, %f125, %f123, 0f3D6357BB;
	fma.rn.f32 	%f127, %f126, %f123, 0f3E75FDEC;
	fma.rn.f32 	%f128, %f127, %f123, 0f3F317218;
	fma.rn.f32 	%f129, %f128, %f123, 0f3F800000;
	cvt.rzi.s32.f32 	%r58, %f121;
	setp.gt.f32 	%p9, %f121, 0f00000000;
	selp.b32 	%r59, 0, -2097152000, %p9;
	add.s32 	%r60, %r59, 2130706432;
	mov.b32 	%f130, %r60;
	mul.f32 	%f131, %f129, %f130;
	shl.b32 	%r61, %r58, 23;
	sub.s32 	%r62, %r61, %r59;
	mov.b32 	%f132, %r62;
	mul.f32 	%f133, %f131, %f132;
	abs.f32 	%f134, %f117;
	setp.gt.f32 	%p10, %f134, 0f43180000;
	setp.lt.f32 	%p11, %f117, 0f00000000;
	selp.f32 	%f135, 0f00000000, 0f7F800000, %p11;
	selp.f32 	%f136, %f135, %f133, %p10;
	setp.eq.f32 	%p12, %f4, 0f3F800000;
	setp.eq.f32 	%p13, %f74, 0f00000000;
	or.pred  	%p14, %p12, %p13;
	setp.nan.f32 	%p16, %f81, %f81;
	abs.f32 	%f137, %f74;
	setp.nan.f32 	%p17, %f137, %f137;
	or.pred  	%p18, %p16, %p17;
	setp.eq.f32 	%p19, %f4, 0f00000000;
	setp.eq.f32 	%p20, %f81, 0f7F800000;
	or.pred  	%p21, %p19, %p20;
	setp.eq.f32 	%p22, %f4, 0fBF800000;
	setp.eq.f32 	%p23, %f137, 0f7F800000;
	and.pred  	%p24, %p22, %p23;
	neg.f32 	%f139, %f136;
	selp.f32 	%f140, %f136, %f139, %p7;
	cvt.rmi.f32.f32 	%f141, %f74;
	setp.neu.f32 	%p25, %f74, %f141;
	selp.f32 	%f142, 0f7FFFFFFF, %f140, %p25;
	add.f32 	%f143, %f4, %f4;
	mov.b32 	%r63, %f143;
	setp.lt.f32 	%p26, %f74, 0f00000000;
	xor.b32  	%r64, %r63, 2139095040;
	selp.b32 	%r65, %r64, %r63, %p26;
	and.b32  	%r66, %r65, 2147483647;
	selp.b32 	%r67, %r66, %r65, %p7;
	mov.b32 	%f144, %r67;
	add.rn.f32 	%f145, %f4, %f74;
	sub.f32 	%f146, %f29, %f30;
	mul.f32 	%f5, %f28, %f146;
	mul.f32 	%f6, %f31, %f32;
	mov.f32 	%f147, 0f00000000;
	sub.f32 	%f148, %f147, %f34;
	mul.f32 	%f149, %f33, %f148;
	mov.f32 	%f150, 0f7801DDC1;
	sub.f32 	%f151, %f150, %f149;
	mul.f32 	%f7, %f151, 0f8000005C;
	and.b32  	%r1, %r45, 15;
	add.s32 	%r2, %r1, -1;
	and.b32  	%r3, %r45, 7;
	add.s32 	%r4, %r3, -1;
	and.b32  	%r5, %r44, 3;
	and.b32  	%r6, %r44, 2147483644;
	selp.f32 	%f152, 0f3F800000, %f136, %p24;
	selp.f32 	%f153, %f144, %f152, %p21;
	selp.f32 	%f154, %f145, %f153, %p18;
	selp.f32 	%f8, 0f3F800000, %f154, %p14;
	setp.eq.s32 	%p27, %r5, 2;
	or.pred  	%p28, %p27, %p14;
	or.pred  	%p29, %p28, %p18;
	selp.f32 	%f155, 0f3F800000, %f145, %p14;
	selp.f32 	%f156, %f8, %f155, %p27;
	selp.f32 	%f9, %f156, %f153, %p29;
	selp.f32 	%f157, 0f3F800000, %f142, %p24;
	selp.f32 	%f158, %f144, %f157, %p21;
	selp.f32 	%f159, %f145, %f158, %p18;
	selp.f32 	%f10, 0f3F800000, %f159, %p14;
	selp.f32 	%f160, %f10, %f155, %p27;
	selp.f32 	%f11, %f160, %f158, %p29;
	and.b32  	%r7, %r45, 2147483632;
	and.b32  	%r8, %r45, 3;
	neg.s32 	%r9, %r6;
	mov.b32 	%r80, 0;
$L__BB0_2:
	setp.lt.s32 	%p30, %r44, 1;
	setp.neu.f32 	%p31, %f195, %f18;
	or.pred  	%p32, %p31, %p30;
	@%p32 bra 	$L__BB0_64;
	setp.lt.s32 	%p33, %r45, 1;
	@%p33 bra 	$L__BB0_51;
	setp.lt.s32 	%p45, %r46, 1;
	@%p45 bra 	$L__BB0_20;
	mov.b32 	%r81, 0;
$L__BB0_6:
	setp.lt.u32 	%p67, %r45, 16;
	mov.b32 	%r84, 0;
	@%p67 bra 	$L__BB0_9;
	mov.b32 	%r82, 0;
$L__BB0_8:
	.pragma "nounroll";
	mul.wide.u32 	%rd20, %r82, 4;
	add.s64 	%rd21, %rd1, %rd20;
	st.global.f32 	[%rd21], %f5;
	st.global.f32 	[%rd21+4], %f5;
	st.global.f32 	[%rd21+8], %f5;
	st.global.f32 	[%rd21+12], %f5;
	st.global.f32 	[%rd21+16], %f5;
	st.global.f32 	[%rd21+20], %f5;
	st.global.f32 	[%rd21+24], %f5;
	st.global.f32 	[%rd21+28], %f5;
	st.global.f32 	[%rd21+32], %f5;
	st.global.f32 	[%rd21+36], %f5;
	st.global.f32 	[%rd21+40], %f5;
	st.global.f32 	[%rd21+44], %f5;
	st.global.f32 	[%rd21+48], %f5;
	st.global.f32 	[%rd21+52], %f5;
	st.global.f32 	[%rd21+56], %f5;
	st.global.f32 	[%rd21+60], %f5;
	add.s32 	%r82, %r82, 16;
	setp.ne.s32 	%p68, %r82, %r7;
	mov.u32 	%r84, %r7;
	@%p68 bra 	$L__BB0_8;
$L__BB0_9:
	setp.eq.s32 	%p69, %r1, 0;
	@%p69 bra 	$L__BB0_19;
	setp.lt.u32 	%p70, %r2, 7;
	@%p70 bra 	$L__BB0_12;
	mul.wide.u32 	%rd22, %r84, 4;
	add.s64 	%rd23, %rd1, %rd22;
	st.global.f32 	[%rd23], %f5;
	st.global.f32 	[%rd23+4], %f5;
	st.global.f32 	[%rd23+8], %f5;
	st.global.f32 	[%rd23+12], %f5;
	st.global.f32 	[%rd23+16], %f5;
	st.global.f32 	[%rd23+20], %f5;
	st.global.f32 	[%rd23+24], %f5;
	st.global.f32 	[%rd23+28], %f5;
	add.s32 	%r84, %r84, 8;
$L__BB0_12:
	setp.eq.s32 	%p71, %r3, 0;
	@%p71 bra 	$L__BB0_19;
	setp.lt.u32 	%p72, %r4, 3;
	@%p72 bra 	$L__BB0_15;
	mul.wide.u32 	%rd24, %r84, 4;
	add.s64 	%rd25, %rd1, %rd24;
	st.global.f32 	[%rd25], %f5;
	st.global.f32 	[%rd25+4], %f5;
	st.global.f32 	[%rd25+8], %f5;
	st.global.f32 	[%rd25+12], %f5;
	add.s32 	%r84, %r84, 4;
$L__BB0_15:
	setp.eq.s32 	%p73, %r8, 0;
	@%p73 bra 	$L__BB0_19;
	setp.eq.s32 	%p74, %r8, 1;
	mul.wide.u32 	%rd26, %r84, 4;
	add.s64 	%rd2, %rd1, %rd26;
	st.global.f32 	[%rd2], %f5;
	@%p74 bra 	$L__BB0_19;
	setp.eq.s32 	%p75, %r8, 2;
	st.global.f32 	[%rd2+4], %f5;
	@%p75 bra 	$L__BB0_19;
	st.global.f32 	[%rd2+8], %f5;
$L__BB0_19:
	add.s32 	%r81, %r81, 1;
	setp.eq.s32 	%p76, %r81, %r44;
	mov.f32 	%f195, %f7;
	@%p76 bra 	$L__BB0_64;
	bra.uni 	$L__BB0_6;
$L__BB0_20:
	setp.lt.f32 	%p46, %f4, 0f00000000;
	@%p46 bra 	$L__BB0_36;
	mov.b32 	%r91, 0;
$L__BB0_22:
	setp.lt.u32 	%p47, %r45, 16;
	mov.b32 	%r94, 0;
	@%p47 bra 	$L__BB0_25;
	mov.b32 	%r92, 0;
$L__BB0_24:
	.pragma "nounroll";
	mul.wide.u32 	%rd6, %r92, 4;
	add.s64 	%rd7, %rd1, %rd6;
	st.global.f32 	[%rd7], %f5;
	st.global.f32 	[%rd7+4], %f5;
	st.global.f32 	[%rd7+8], %f5;
	st.global.f32 	[%rd7+12], %f5;
	st.global.f32 	[%rd7+16], %f5;
	st.global.f32 	[%rd7+20], %f5;
	st.global.f32 	[%rd7+24], %f5;
	st.global.f32 	[%rd7+28], %f5;
	st.global.f32 	[%rd7+32], %f5;
	st.global.f32 	[%rd7+36], %f5;
	st.global.f32 	[%rd7+40], %f5;
	st.global.f32 	[%rd7+44], %f5;
	st.global.f32 	[%rd7+48], %f5;
	st.global.f32 	[%rd7+52], %f5;
	st.global.f32 	[%rd7+56], %f5;
	st.global.f32 	[%rd7+60], %f5;
	add.s32 	%r92, %r92, 16;
	setp.ne.s32 	%p48, %r92, %r7;
	mov.u32 	%r94, %r7;
	@%p48 bra 	$L__BB0_24;
$L__BB0_25:
	setp.eq.s32 	%p49, %r1, 0;
	@%p49 bra 	$L__BB0_35;
	setp.lt.u32 	%p50, %r2, 7;
	@%p50 bra 	$L__BB0_28;
	mul.wide.u32 	%rd8, %r94, 4;
	add.s64 	%rd9, %rd1, %rd8;
	st.global.f32 	[%rd9], %f5;
	st.global.f32 	[%rd9+4], %f5;
	st.global.f32 	[%rd9+8], %f5;
	st.global.f32 	[%rd9+12], %f5;
	st.global.f32 	[%rd9+16], %f5;
	st.global.f32 	[%rd9+20], %f5;
	st.global.f32 	[%rd9+24], %f5;
	st.global.f32 	[%rd9+28], %f5;
	add.s32 	%r94, %r94, 8;
$L__BB0_28:
	setp.eq.s32 	%p51, %r3, 0;
	@%p51 bra 	$L__BB0_35;
	setp.lt.u32 	%p52, %r4, 3;
	@%p52 bra 	$L__BB0_31;
	mul.wide.u32 	%rd10, %r94, 4;
	add.s64 	%rd11, %rd1, %rd10;
	st.global.f32 	[%rd11], %f5;
	st.global.f32 	[%rd11+4], %f5;
	st.global.f32 	[%rd11+8], %f5;
	st.global.f32 	[%rd11+12], %f5;
	add.s32 	%r94, %r94, 4;
$L__BB0_31:
	setp.eq.s32 	%p53, %r8, 0;
	@%p53 bra 	$L__BB0_35;
	setp.eq.s32 	%p54, %r8, 1;
	mul.wide.u32 	%rd12, %r94, 4;
	add.s64 	%rd4, %rd1, %rd12;
	st.global.f32 	[%rd4], %f5;
	@%p54 bra 	$L__BB0_35;
	setp.eq.s32 	%p55, %r8, 2;
	st.global.f32 	[%rd4+4], %f5;
	@%p55 bra 	$L__BB0_35;
	st.global.f32 	[%rd4+8], %f5;
$L__BB0_35:
	add.s32 	%r91, %r91, 1;
	setp.eq.s32 	%p56, %r91, %r44;
	mov.f32 	%f195, %f6;
	@%p56 bra 	$L__BB0_64;
	bra.uni 	$L__BB0_22;
$L__BB0_36:
	mov.b32 	%r86, 0;
$L__BB0_37:
	setp.lt.u32 	%p57, %r45, 16;
	mov.b32 	%r89, 0;
	@%p57 bra 	$L__BB0_40;
	mov.b32 	%r87, 0;
$L__BB0_39:
	.pragma "nounroll";
	mul.wide.u32 	%rd13, %r87, 4;
	add.s64 	%rd14, %rd1, %rd13;
	st.global.f32 	[%rd14], %f5;
	st.global.f32 	[%rd14+4], %f5;
	st.global.f32 	[%rd14+8], %f5;
	st.global.f32 	[%rd14+12], %f5;
	st.global.f32 	[%rd14+16], %f5;
	st.global.f32 	[%rd14+20], %f5;
	st.global.f32 	[%rd14+24], %f5;
	st.global.f32 	[%rd14+28], %f5;
	st.global.f32 	[%rd14+32], %f5;
	st.global.f32 	[%rd14+36], %f5;
	st.global.f32 	[%rd14+40], %f5;
	st.global.f32 	[%rd14+44], %f5;
	st.global.f32 	[%rd14+48], %f5;
	st.global.f32 	[%rd14+52], %f5;
	st.global.f32 	[%rd14+56], %f5;
	st.global.f32 	[%rd14+60], %f5;
	add.s32 	%r87, %r87, 16;
	setp.ne.s32 	%p58, %r87, %r7;
	mov.u32 	%r89, %r7;
	@%p58 bra 	$L__BB0_39;
$L__BB0_40:
	setp.eq.s32 	%p59, %r1, 0;
	@%p59 bra 	$L__BB0_50;
	setp.lt.u32 	%p60, %r2, 7;
	@%p60 bra 	$L__BB0_43;
	mul.wide.u32 	%rd15, %r89, 4;
	add.s64 	%rd16, %rd1, %rd15;
	st.global.f32 	[%rd16], %f5;
	st.global.f32 	[%rd16+4], %f5;
	st.global.f32 	[%rd16+8], %f5;
	st.global.f32 	[%rd16+12], %f5;
	st.global.f32 	[%rd16+16], %f5;
	st.global.f32 	[%rd16+20], %f5;
	st.global.f32 	[%rd16+24], %f5;
	st.global.f32 	[%rd16+28], %f5;
	add.s32 	%r89, %r89, 8;
$L__BB0_43:
	setp.eq.s32 	%p61, %r3, 0;
	@%p61 bra 	$L__BB0_50;
	setp.lt.u32 	%p62, %r4, 3;
	@%p62 bra 	$L__BB0_46;
	mul.wide.u32 	%rd17, %r89, 4;
	add.s64 	%rd18, %rd1, %rd17;
	st.global.f32 	[%rd18], %f5;
	st.global.f32 	[%rd18+4], %f5;
	st.global.f32 	[%rd18+8], %f5;
	st.global.f32 	[%rd18+12], %f5;
	add.s32 	%r89, %r89, 4;
$L__BB0_46:
	setp.eq.s32 	%p63, %r8, 0;
	@%p63 bra 	$L__BB0_50;
	setp.eq.s32 	%p64, %r8, 1;
	mul.wide.u32 	%rd19, %r89, 4;
	add.s64 	%rd3, %rd1, %rd19;
	st.global.f32 	[%rd3], %f5;
	@%p64 bra 	$L__BB0_50;
	setp.eq.s32 	%p65, %r8, 2;
	st.global.f32 	[%rd3+4], %f5;
	@%p65 bra 	$L__BB0_50;
	st.global.f32 	[%rd3+8], %f5;
$L__BB0_50:
	add.s32 	%r86, %r86, 1;
	setp.eq.s32 	%p66, %r86, %r44;
	mov.f32 	%f195, %f6;
	@%p66 bra 	$L__BB0_64;
	bra.uni 	$L__BB0_37;
$L__BB0_51:
	setp.gt.s32 	%p34, %r46, 0;
	mov.f32 	%f195, %f7;
	@%p34 bra 	$L__BB0_64;
	setp.geu.f32 	%p35, %f4, 0f00000000;
	@%p35 bra 	$L__BB0_58;
	setp.lt.u32 	%p39, %r44, 4;
	@%p39 bra 	$L__BB0_56;
	mov.b32 	%r96, 0;
$L__BB0_55:
	add.s32 	%r96, %r96, 4;
	setp.ne.s32 	%p40, %r96, %r6;
	@%p40 bra 	$L__BB0_55;
$L__BB0_56:
	setp.lt.u32 	%p41, %r5, 2;
	mov.f32 	%f194, %f10;
	@%p41 bra 	$L__BB0_63;
	mov.f32 	%f194, %f11;
	bra.uni 	$L__BB0_63;
$L__BB0_58:
	setp.lt.u32 	%p36, %r44, 4;
	@%p36 bra 	$L__BB0_61;
	mov.u32 	%r97, %r9;
$L__BB0_60:
	add.s32 	%r97, %r97, 4;
	setp.ne.s32 	%p37, %r97, 0;
	@%p37 bra 	$L__BB0_60;
$L__BB0_61:
	setp.lt.u32 	%p38, %r5, 2;
	mov.f32 	%f194, %f8;
	@%p38 bra 	$L__BB0_63;
	mov.f32 	%f194, %f9;
$L__BB0_63:
	setp.gt.f32 	%p42, %f2, 0f3F0F5C29;
	rsqrt.approx.ftz.f32 	%f161, %f3;
	mul.f32 	%f162, %f3, %f161;
	neg.f32 	%f163, %f162;
	mul.f32 	%f164, %f161, 0f3F000000;
	fma.rn.f32 	%f165, %f163, %f164, 0f3F000000;
	fma.rn.f32 	%f166, %f162, %f165, %f162;
	setp.eq.f32 	%p43, %f2, 0f3F800000;
	selp.f32 	%f167, 0f00000000, %f166, %p43;
	selp.f32 	%f168, %f167, %f2, %p42;
	copysign.f32 	%f169, %f1, %f168;
	mul.f32 	%f170, %f169, %f169;
	fma.rn.f32 	%f171, %f170, 0f3D10ECEF, 0f3C8B1ABB;
	fma.rn.f32 	%f172, %f171, %f170, 0f3CFC028C;
	fma.rn.f32 	%f173, %f172, %f170, 0f3D372139;
	fma.rn.f32 	%f174, %f173, %f170, 0f3D9993DB;
	fma.rn.f32 	%f175, %f174, %f170, 0f3E2AAAC6;
	mul.f32 	%f176, %f170, %f175;
	fma.rn.f32 	%f177, %f176, %f169, %f169;
	neg.f32 	%f178, %f177;
	selp.f32 	%f179, %f177, %f178, %p42;
	fma.rn.f32 	%f180, 0f3F6EE581, 0f3FD774EB, %f179;
	setp.gt.f32 	%p44, %f1, 0f3F0F5C29;
	selp.f32 	%f181, %f177, %f180, %p44;
	sub.f32 	%f182, %f23, %f194;
	add.f32 	%f183, %f181, %f181;
	selp.f32 	%f184, %f183, %f181, %p42;
	mov.f32 	%f185, 0f03D8B11B;
	div.rn.f32 	%f186, %f185, %f184;
	fma.rn.f32 	%f195, %f22, %f182, %f186;
$L__BB0_64:
	add.s32 	%r80, %r80, 1;
	setp.ne.s32 	%p77, %r80, %r43;
	@%p77 bra 	$L__BB0_2;
$L__BB0_65:
	add.u64 	%rd27, %SP, 0;
	add.u64 	%rd28, %SPL, 0;
	cvt.f64.f32 	%fd1, %f195;
	st.local.f64 	[%rd28], %fd1;
	mov.u64 	%rd29, $str;
	cvta.global.u64 	%rd30, %rd29;
	{ // callseq 0, 0
	.param .b64 param0;
	st.param.b64 	[param0], %rd30;
	.param .b64 param1;
	st.param.b64 	[param1], %rd27;
	.param .b32 retval0;
	call.uni (retval0), 
	vprintf, 
	(
	param0, 
	param1
	);
	ld.param.b32 	%r78, [retval0];
	} // callseq 0
	ret;

}


// ===== COMPILED SASS (sm_100) =====

	.target	sm_100

	.elftype	@"ET_EXEC"


//--------------------- .note.nv.tkinfo           --------------------------
	.section	.note.nv.tkinfo,"",@"SHT_NOTE"
	.sectionflags	@"SHF_NOTE_NV_TKINFO"
	.tkinfo
        /*0018*/ 	.word	0x00000002
        /*0030*/ 	.string	""
        /*0030*/ 	.string	"ptxas"
        /*0030*/ 	.string	"Cuda compilation tools, release 13.0, V13.0.88"
        /*0030*/ 	.string	"Build cuda_13.0.r13.0/compiler.36424714_0"
        /*0030*/ 	.string	"-arch sm_100 -m 64 "



//--------------------- .note.nv.cuinfo           --------------------------
	.section	.note.nv.cuinfo,"",@"SHT_NOTE"
	.sectionflags	@"SHF_NOTE_NV_CUINFO"
        /*0018*/ 	.short	0x0002
        /*001a*/ 	.short	0x0064
        /*001c*/ 	.short	0x0082
	.zero		2


//--------------------- .nv.info                  --------------------------
	.section	.nv.info,"",@"SHT_CUDA_INFO"
	.align	4


	//----- nvinfo : EIATTR_REGCOUNT
	.align		4
        /*0000*/ 	.byte	0x04, 0x2f
        /*0002*/ 	.short	(.L_2 - .L_1)
	.align		4
.L_1:
        /*0004*/ 	.word	index@(_Z7computefiifiiffffffffffffffPfffffffffff)
        /*0008*/ 	.word	0x0000001c


	//----- nvinfo : EIATTR_FRAME_SIZE
	.align		4
.L_2:
        /*000c*/ 	.byte	0x04, 0x11
        /*000e*/ 	.short	(.L_4 - .L_3)
	.align		4
.L_3:
        /*0010*/ 	.word	index@($__internal_0_$__cuda_sm3x_div_rn_noftz_f32_slowpath)
        /*0014*/ 	.word	0x00000008


	//----- nvinfo : EIATTR_FRAME_SIZE
	.align		4
.L_4:
        /*0018*/ 	.byte	0x04, 0x11
        /*001a*/ 	.short	(.L_6 - .L_5)
	.align		4
.L_5:
        /*001c*/ 	.word	index@(_Z7computefiifiiffffffffffffffPfffffffffff)
        /*0020*/ 	.word	0x00000008


	//----- nvinfo : EIATTR_MIN_STACK_SIZE
	.align		4
.L_6:
        /*0024*/ 	.byte	0x04, 0x12
        /*0026*/ 	.short	(.L_8 - .L_7)
	.align		4
.L_7:
        /*0028*/ 	.word	index@(_Z7computefiifiiffffffffffffffPfffffffffff)
        /*002c*/ 	.word	0x00000008
.L_8:


//--------------------- .nv.compat                --------------------------
	.section	.nv.compat,"",@"SHT_CUDA_COMPAT_INFO"
	.align	4
        /*0000*/ 	.byte	0x02, 0x09, 0x00, 0x00, 0x02, 0x02, 0x01, 0x00, 0x02, 0x05, 0x05, 0x00, 0x03, 0x07, 0x01, 0x01
        /*0010*/ 	.byte	0x02, 0x03, 0x00, 0x00, 0x02, 0x06, 0x01, 0x00, 0x04, 0x0b, 0x08, 0x00, 0x01, 0x00, 0x00, 0x00
        /*0020*/ 	.byte	0x00, 0x00, 0x00, 0x00


//--------------------- .nv.info._Z7computefiifiiffffffffffffffPfffffffffff --------------------------
	.section	.nv.info._Z7computefiifiiffffffffffffffPfffffffffff,"",@"SHT_CUDA_INFO"
	.sectionflags	@""
	.align	4


	//----- nvinfo : EIATTR_CUDA_API_VERSION
	.align		4
        /*0000*/ 	.byte	0x04, 0x37
        /*0002*/ 	.short	(.L_10 - .L_9)
.L_9:
        /*0004*/ 	.word	0x00000082


	//----- nvinfo : EIATTR_KPARAM_INFO
	.align		4
.L_10:
        /*0008*/ 	.byte	0x04, 0x17
        /*000a*/ 	.short	(.L_12 - .L_11)
.L_11:
        /*000c*/ 	.word	0x00000000
        /*0010*/ 	.short	0x001e
        /*0012*/ 	.short	0x007c
        /*0014*/ 	.byte	0x00, 0xf0, 0x11, 0x00


	//----- nvinfo : EIATTR_KPARAM_INFO
	.align		4
.L_12:
        /*0018*/ 	.byte	0x04, 0x17
        /*001a*/ 	.short	(.L_14 - .L_13)
.L_13:
        /*001c*/ 	.word	0x00000000
        /*0020*/ 	.short	0x001d
        /*0022*/ 	.short	0x0078
        /*0024*/ 	.byte	0x00, 0xf0, 0x11, 0x00


	//----- nvinfo : EIATTR_KPARAM_INFO
	.align		4
.L_14:
        /*0028*/ 	.byte	0x04, 0x17
        /*002a*/ 	.short	(.L_16 - .L_15)
.L_15:
        /*002c*/ 	.word	0x00000000
        /*0030*/ 	.short	0x001c
        /*0032*/ 	.short	0x0074
        /*0034*/ 	.byte	0x00, 0xf0, 0x11, 0x00


	//----- nvinfo : EIATTR_KPARAM_INFO
	.align		4
.L_16:
        /*0038*/ 	.byte	0x04, 0x17
        /*003a*/ 	.short	(.L_18 - .L_17)
.L_17:
        /*003c*/ 	.word	0x00000000
        /*0040*/ 	.short	0x001b
        /*0042*/ 	.short	0x0070
        /*0044*/ 	.byte	0x00, 0xf0, 0x11, 0x00


	//----- nvinfo : EIATTR_KPARAM_INFO
	.align		4
.L_18:
        /*0048*/ 	.byte	0x04, 0x17
        /*004a*/ 	.short	(.L_20 - .L_19)
.L_19:
        /*004c*/ 	.word	0x00000000
        /*0050*/ 	.short	0x001a
        /*0052*/ 	.short	0x006c
        /*0054*/ 	.byte	0x00, 0xf0, 0x11, 0x00


	//----- nvinfo : EIATTR_KPARAM_INFO
	.align		4
.L_20:
        /*0058*/ 	.byte	0x04, 0x17
        /*005a*/ 	.short	(.L_22 - .L_21)
.L_21:
        /*005c*/ 	.word	0x00000000
        /*0060*/ 	.short	0x0019
        /*0062*/ 	.short	0x0068
        /*0064*/ 	.byte	0x00, 0xf0, 0x11, 0x00


	//----- nvinfo : EIATTR_KPARAM_INFO
	.align		4
.L_22:
        /*0068*/ 	.byte	0x04, 0x17
        /*006a*/ 	.short	(.L_24 - .L_23)
.L_23:
        /*006c*/ 	.word	0x00000000
        /*0070*/ 	.short	0x0018
        /*0072*/ 	.short	0x0064
        /*0074*/ 	.byte	0x00, 0xf0, 0x11, 0x00


	//----- nvinfo : EIATTR_KPARAM_INFO
	.align		4
.L_24:
        /*0078*/ 	.byte	0x04, 0x17
        /*007a*/ 	.short	(.L_26 - .L_25)
.L_25:
        /*007c*/ 	.word	0x00000000
        /*0080*/ 	.short	0x0017
        /*0082*/ 	.short	0x0060
        /*0084*/ 	.byte	0x00, 0xf0, 0x11, 0x00


	//----- nvinfo : EIATTR_KPARAM_INFO
	.align		4
.L_26:
        /*0088*/ 	.byte	0x04, 0x17
        /*008a*/ 	.short	(.L_28 - .L_27)
.L_27:
        /*008c*/ 	.word	0x00000000
        /*0090*/ 	.short	0x0016
        /*0092*/ 	.short	0x005c
        /*0094*/ 	.byte	0x00, 0xf0, 0x11, 0x00


	//----- nvinfo : EIATTR_KPARAM_INFO
	.align		4
.L_28:
        /*0098*/ 	.byte	0x04, 0x17
        /*009a*/ 	.short	(.L_30 - .L_29)
.L_29:
        /*009c*/ 	.word	0x00000000
        /*00a0*/ 	.short	0x0015
        /*00a2*/ 	.short	0x0058
        /*00a4*/ 	.byte	0x00, 0xf0, 0x11, 0x00


	//----- nvinfo : EIATTR_KPARAM_INFO
	.align		4
.L_30:
        /*00a8*/ 	.byte	0x04, 0x17
        /*00aa*/ 	.short	(.L_32 - .L_31)
.L_31:
        /*00ac*/ 	.word	0x00000000
        /*00b0*/ 	.short	0x0014
        /*00b2*/ 	.short	0x0050
        /*00b4*/ 	.byte	0x00, 0xf5, 0x21, 0x00


	//----- nvinfo : EIATTR_KPARAM_INFO
	.align		4
.L_32:
        /*00b8*/ 	.byte	0x04, 0x17
        /*00ba*/ 	.short	(.L_34 - .L_33)
.L_33:
        /*00bc*/ 	.word	0x00000000
        /*00c0*/ 	.short	0x0013
        /*00c2*/ 	.short	0x004c
        /*00c4*/ 	.byte	0x00, 0xf0, 0x11, 0x00


	//----- nvinfo : EIATTR_KPARAM_INFO
	.align		4
.L_34:
        /*00c8*/ 	.byte	0x04, 0x17
        /*00ca*/ 	.short	(.L_36 - .L_35)
.L_35:
        /*00cc*/ 	.word	0x00000000
        /*00d0*/ 	.short	0x0012
        /*00d2*/ 	.short	0x0048
        /*00d4*/ 	.byte	0x00, 0xf0, 0x11, 0x00


	//----- nvinfo : EIATTR_KPARAM_INFO
	.align		4
.L_36:
        /*00d8*/ 	.byte	0x04, 0x17
        /*00da*/ 	.short	(.L_38 - .L_37)
.L_37:
        /*00dc*/ 	.word	0x00000000
        /*00e0*/ 	.short	0x0011
        /*00e2*/ 	.short	0x0044
        /*00e4*/ 	.byte	0x00, 0xf0, 0x11, 0x00


	//----- nvinfo : EIATTR_KPARAM_INFO
	.align		4
.L_38:
        /*00e8*/ 	.byte	0x04, 0x17
        /*00ea*/ 	.short	(.L_40 - .L_39)
.L_39:
        /*00ec*/ 	.word	0x00000000
        /*00f0*/ 	.short	0x0010
        /*00f2*/ 	.short	0x0040
        /*00f4*/ 	.byte	0x00, 0xf0, 0x11, 0x00


	//----- nvinfo : EIATTR_KPARAM_INFO
	.align		4
.L_40:
        /*00f8*/ 	.byte	0x04, 0x17
        /*00fa*/ 	.short	(.L_42 - .L_41)
.L_41:
        /*00fc*/ 	.word	0x00000000
        /*0100*/ 	.short	0x000f
        /*0102*/ 	.short	0x003c
        /*0104*/ 	.byte	0x00, 0xf0, 0x11, 0x00


	//----- nvinfo : EIATTR_KPARAM_INFO
	.align		4
.L_42:
        /*0108*/ 	.byte	0x04, 0x17
        /*010a*/ 	.short	(.L_44 - .L_43)
.L_43:
        /*010c*/ 	.word	0x00000000
        /*0110*/ 	.short	0x000e
        /*0112*/ 	.short	0x0038
        /*0114*/ 	.byte	0x00, 0xf0, 0x11, 0x00


	//----- nvinfo : EIATTR_KPARAM_INFO
	.align		4
.L_44:
        /*0118*/ 	.byte	0x04, 0x17
        /*011a*/ 	.short	(.L_46 - .L_45)
.L_45:
        /*011c*/ 	.word	0x00000000
        /*0120*/ 	.short	0x000d
        /*0122*/ 	.short	0x0034
        /*0124*/ 	.byte	0x00, 0xf0, 0x11, 0x00


	//----- nvinfo : EIATTR_KPARAM_INFO
	.align		4
.L_46:
        /*0128*/ 	.byte	0x04, 0x17
        /*012a*/ 	.short	(.L_48 - .L_47)
.L_47:
        /*012c*/ 	.word	0x00000000
        /*0130*/ 	.short	0x000c
        /*0132*/ 	.short	0x0030
        /*0134*/ 	.byte	0x00, 0xf0, 0x11, 0x00


	//----- nvinfo : EIATTR_KPARAM_INFO
	.align		4
.L_48:
        /*0138*/ 	.byte	0x04, 0x17
        /*013a*/ 	.short	(.L_50 - .L_49)
.L_49:
        /*013c*/ 	.word	0x00000000
        /*0140*/ 	.short	0x000b
        /*0142*/ 	.short	0x002c
        /*0144*/ 	.byte	0x00, 0xf0, 0x11, 0x00


	//----- nvinfo : EIATTR_KPARAM_INFO
	.align		4
.L_50:
        /*0148*/ 	.byte	0x04, 0x17
        /*014a*/ 	.short	(.L_52 - .L_51)
.L_51:
        /*014c*/ 	.word	0x00000000
        /*0150*/ 	.short	0x000a
        /*0152*/ 	.short	0x0028
        /*0154*/ 	.byte	0x00, 0xf0, 0x11, 0x00


	//----- nvinfo : EIATTR_KPARAM_INFO
	.align		4
.L_52:
        /*0158*/ 	.byte	0x04, 0x17
        /*015a*/ 	.short	(.L_54 - .L_53)
.L_53:
        /*015c*/ 	.word	0x00000000
        /*0160*/ 	.short	0x0009
        /*0162*/ 	.short	0x0024
        /*0164*/ 	.byte	0x00, 0xf0, 0x11, 0x00


	//----- nvinfo : EIATTR_KPARAM_INFO
	.align		4
.L_54:
        /*0168*/ 	.byte	0x04, 0x17
        /*016a*/ 	.short	(.L_56 - .L_55)
.L_55:
        /*016c*/ 	.word	0x00000000
        /*0170*/ 	.short	0x0008
        /*0172*/ 	.short	0x0020
        /*0174*/ 	.byte	0x00, 0xf0, 0x11, 0x00


	//----- nvinfo : EIATTR_KPARAM_INFO
	.align		4
.L_56:
        /*0178*/ 	.byte	0x04, 0x17
        /*017a*/ 	.short	(.L_58 - .L_57)
.L_57:
        /*017c*/ 	.word	0x00000000
        /*0180*/ 	.short	0x0007
        /*0182*/ 	.short	0x001c
        /*0184*/ 	.byte	0x00, 0xf0, 0x11, 0x00


	//----- nvinfo : EIATTR_KPARAM_INFO
	.align		4
.L_58:
        /*0188*/ 	.byte	0x04, 0x17
        /*018a*/ 	.short	(.L_60 - .L_59)
.L_59:
        /*018c*/ 	.word	0x00000000
        /*0190*/ 	.short	0x0006
        /*0192*/ 	.short	0x0018
        /*0194*/ 	.byte	0x00, 0xf0, 0x11, 0x00


	//----- nvinfo : EIATTR_KPARAM_INFO
	.align		4
.L_60:
        /*0198*/ 	.byte	0x04, 0x17
        /*019a*/ 	.short	(.L_62 - .L_61)
.L_61:
        /*019c*/ 	.word	0x00000000
        /*01a0*/ 	.short	0x0005
        /*01a2*/ 	.short	0x0014
        /*01a4*/ 	.byte	0x00, 0xf0, 0x11, 0x00


	//----- nvinfo : EIATTR_KPARAM_INFO
	.align		4
.L_62:
        /*01a8*/ 	.byte	0x04, 0x17
        /*01aa*/ 	.short	(.L_64 - .L_63)
.L_63:
        /*01ac*/ 	.word	0x00000000
        /*01b0*/ 	.short	0x0004
        /*01b2*/ 	.short	0x0010
        /*01b4*/ 	.byte	0x00, 0xf0, 0x11, 0x00


	//----- nvinfo : EIATTR_KPARAM_INFO
	.align		4
.L_64:
        /*01b8*/ 	.byte	0x04, 0x17
        /*01ba*/ 	.short	(.L_66 - .L_65)
.L_65:
        /*01bc*/ 	.word	0x00000000
        /*01c0*/ 	.short	0x0003
        /*01c2*/ 	.short	0x000c
        /*01c4*/ 	.byte	0x00, 0xf0, 0x11, 0x00


	//----- nvinfo : EIATTR_KPARAM_INFO
	.align		4
.L_66:
        /*01c8*/ 	.byte	0x04, 0x17
        /*01ca*/ 	.short	(.L_68 - .L_67)
.L_67:
        /*01cc*/ 	.word	0x00000000
        /*01d0*/ 	.short	0x0002
        /*01d2*/ 	.short	0x0008
        /*01d4*/ 	.byte	0x00, 0xf0, 0x11, 0x00


	//----- nvinfo : EIATTR_KPARAM_INFO
	.align		4
.L_68:
        /*01d8*/ 	.byte	0x04, 0x17
        /*01da*/ 	.short	(.L_70 - .L_69)
.L_69:
        /*01dc*/ 	.word	0x00000000
        /*01e0*/ 	.short	0x0001
        /*01e2*/ 	.short	0x0004
        /*01e4*/ 	.byte	0x00, 0xf0, 0x11, 0x00


	//----- nvinfo : EIATTR_KPARAM_INFO
	.align		4
.L_70:
        /*01e8*/ 	.byte	0x04, 0x17
        /*01ea*/ 	.short	(.L_72 - .L_71)
.L_71:
        /*01ec*/ 	.word	0x00000000
        /*01f0*/ 	.short	0x0000
        /*01f2*/ 	.short	0x0000
        /*01f4*/ 	.byte	0x00, 0xf0, 0x11, 0x00


	//----- nvinfo : EIATTR_SPARSE_MMA_MASK
	.align		4
.L_72:
        /*01f8*/ 	.byte	0x03, 0x50
        /*01fa*/ 	.short	0x0000


	//----- nvinfo : EIATTR_MAXREG_COUNT
	.align		4
        /*01fc*/ 	.byte	0x03, 0x1b
        /*01fe*/ 	.short	0x00ff


	//----- nvinfo : EIATTR_EXTERNS
	.align		4
        /*0200*/ 	.byte	0x04, 0x0f
        /*0202*/ 	.short	(.L_74 - .L_73)


	//   ....[0]....
	.align		4
.L_73:
        /*0204*/ 	.word	index@(vprintf)


	//----- nvinfo : EIATTR_MERCURY_ISA_VERSION
	.align		4
.L_74:
        /*0208*/ 	.byte	0x03, 0x5f
        /*020a*/ 	.short	0x0101


	//----- nvinfo : EIATTR_VRC_CTA_INIT_COUNT
	.align		4
        /*020c*/ 	.byte	0x02, 0x4a
	.zero		1
	.zero		1


	//----- nvinfo : EIATTR_SYSCALL_OFFSETS
	.align		4
        /*0210*/ 	.byte	0x04, 0x46
        /*0212*/ 	.short	(.L_76 - .L_75)


	//   ....[0]....
.L_75:
        /*0214*/ 	.word	0x00002280


	//----- nvinfo : EIATTR_EXIT_INSTR_OFFSETS
	.align		4
.L_76:
        /*0218*/ 	.byte	0x04, 0x1c
        /*021a*/ 	.short	(.L_78 - .L_77)


	//   ....[0]....
.L_77:
        /*021c*/ 	.word	0x00002290


	//----- nvinfo : EIATTR_CRS_STACK_SIZE
	.align		4
.L_78:
        /*0220*/ 	.byte	0x04, 0x1e
        /*0222*/ 	.short	(.L_80 - .L_79)
.L_79:
        /*0224*/ 	.word	0x00000000


	//----- nvinfo : EIATTR_CBANK_PARAM_SIZE
	.align		4
.L_80:
        /*0228*/ 	.byte	0x03, 0x19
        /*022a*/ 	.short	0x0080


	//----- nvinfo : EIATTR_PARAM_CBANK
	.align		4
        /*022c*/ 	.byte	0x04, 0x0a
        /*022e*/ 	.short	(.L_82 - .L_81)
	.align		4
.L_81:
        /*0230*/ 	.word	index@(.nv.constant0._Z7computefiifiiffffffffffffffPfffffffffff)
        /*0234*/ 	.short	0x0380
        /*0236*/ 	.short	0x0080


	//----- nvinfo : EIATTR_SW_WAR
	.align		4
.L_82:
        /*0238*/ 	.byte	0x04, 0x36
        /*023a*/ 	.short	(.L_84 - .L_83)
.L_83:
        /*023c*/ 	.word	0x00000008
.L_84:


//--------------------- .nv.callgraph             --------------------------
	.section	.nv.callgraph,"",@"SHT_CUDA_CALLGRAPH"
	.align	4
	.sectionentsize	8
	.align		4
        /*0000*/ 	.word	0x00000000
	.align		4
        /*0004*/ 	.word	0xffffffff
	.align		4
        /*0008*/ 	.word	index@(_Z7computefiifiiffffffffffffffPfffffffffff)
	.align		4
        /*000c*/ 	.word	index@(vprintf)
	.align		4
        /*0010*/ 	.word	0x00000000
	.align		4
        /*0014*/ 	.word	0xfffffffe
	.align		4
        /*0018*/ 	.word	0x00000000
	.align		4
        /*001c*/ 	.word	0xfffffffd
	.align		4
        /*0020*/ 	.word	0x00000000
	.align		4
        /*0024*/ 	.word	0xfffffffc


//--------------------- .nv.constant4             --------------------------
	.section	.nv.constant4,"a",@progbits
	.align	8
	.align		8
.nv.constant4:
        /*0000*/ 	.dword	vprintf
	.align		8
        /*0008*/ 	.dword	$str


//--------------------- .text._Z7computefiifiiffffffffffffffPfffffffffff --------------------------
	.section	.text._Z7computefiifiiffffffffffffffPfffffffffff,"ax",@progbits
	.align	128
        .global         _Z7computefiifiiffffffffffffffPfffffffffff
        .type           _Z7computefiifiiffffffffffffffPfffffffffff,@function
        .size           _Z7computefiifiiffffffffffffffPfffffffffff,(.L_x_43 - _Z7computefiifiiffffffffffffffPfffffffffff)
        .other          _Z7computefiifiiffffffffffffffPfffffffffff,@"STO_CUDA_ENTRY STV_DEFAULT"
_Z7computefiifiiffffffffffffffPfffffffffff:
.text._Z7computefiifiiffffffffffffffPfffffffffff:
[----:B------:R-:W0:Y:S01]  /*0000*/  LDC R1, c[0x0][0x37c] ;  /* 0x0000df00ff017b82 */ /* 0x000e220000000800 */
[----:B------:R-:W-:Y:S02]  /*0010*/  HFMA2 R0, -RZ, RZ, 1.75, 0 ;  /* 0x3f000000ff007431 */ /* 0x000fe400000001ff */
[----:B------:R-:W-:-:S05]  /*0020*/  IMAD.MOV.U32 R3, RZ, RZ, 0x437c0000 ;  /* 0x437c0000ff037424 */ /* 0x000fca00078e00ff */
[----:B------:R-:W1:Y:S01]  /*0030*/  LDC.64 R4, c[0x0][0x380] ;  /* 0x0000e000ff047b82 */ /* 0x000e620000000a00 */
[----:B------:R-:W2:Y:S01]  /*0040*/  LDCU UR4, c[0x0][0x2f8] ;  /* 0x00005f00ff0477ac */ /* 0x000ea20008000800 */
[----:B0-----:R-:W-:Y:S01]  /*0050*/  IADD3 R1, PT, PT, R1, -0x8, RZ ;  /* 0xfffffff801017810 */ /* 0x001fe20007ffe0ff */
[----:B------:R-:W0:Y:S03]  /*0060*/  LDCU UR6, c[0x0][0x2fc] ;  /* 0x00005f80ff0677ac */ /* 0x000e260008000800 */
[----:B------:R-:W-:Y:S01]  /*0070*/  R2UR UR9, R1 ;  /* 0x00000000010972ca */ /* 0x000fe200000e0000 */
[----:B------:R-:W-:Y:S01]  /*0080*/  FFMA.RM R0, R0, R3, 12582913 ;  /* 0x4b40000100007423 */ /* 0x000fe20000004003 */
[----:B------:R-:W3:Y:S03]  /*0090*/  LDCU UR5, c[0x0][0x380] ;  /* 0x00007000ff0577ac */ /* 0x000ee60008000800 */
[C---:B------:R-:W-:Y:S01]  /*00a0*/  FADD R2, R0.reuse, -12583039 ;  /* 0xcb40007f00027421 */ /* 0x040fe20000000000 */
[----:B------:R-:W-:-:S03]  /*00b0*/  SHF.L.U32 R0, R0, 0x17, RZ ;  /* 0x0000001700007819 */ /* 0x000fc600000006ff */
[----:B------:R-:W4:Y:S04]  /*00c0*/  MUFU.EX2 R3, -R2 ;  /* 0x8000000200037308 */ /* 0x000f280000000800 */
[----:B--2---:R-:W-:-:S04]  /*00d0*/  UIADD3 UR9, UP0, UPT, UR9, UR4, URZ ;  /* 0x0000000409097290 */ /* 0x004fc8000ff1e0ff */
[----:B0-----:R-:W-:Y:S01]  /*00e0*/  UIADD3.X UR10, UPT, UPT, URZ, UR6, URZ, UP0, !UPT ;  /* 0x00000006ff0a7290 */ /* 0x001fe200087fe4ff */
[----:B-1----:R-:W-:Y:S01]  /*00f0*/  ISETP.GE.AND P0, PT, R5, 0x1, PT ;  /* 0x000000010500780c */ /* 0x002fe20003f06270 */
[----:B----4-:R-:W-:-:S05]  /*0100*/  FFMA R3, R0, R3, 1.97583083469799207e-43 ;  /* 0x0000008d00037423 */ /* 0x010fca0000000003 */
[----:B------:R-:W-:-:S13]  /*0110*/  FSETP.GTU.OR P0, PT, R3, R4, !P0 ;  /* 0x000000040300720b */ /* 0x000fda000470c400 */
[----:B---3--:R-:W-:Y:S05]  /*0120*/  @P0 BRA `(.L_x_0) ;  /* 0x00000020002c0947 */ /* 0x008fea0003800000 */
[----:B------:R-:W0:Y:S02]  /*0130*/  LDC.64 R6, c[0x0][0x3a8] ;  /* 0x0000ea00ff067b82 */ /* 0x000e240000000a00 */
[----:B0-----:R-:W0:Y:S08]  /*0140*/  MUFU.RCP R0, R7 ;  /* 0x0000000700007308 */ /* 0x001e300000001000 */
[----:B------:R-:W1:Y:S01]  /*0150*/  FCHK P0, R6, R7 ;  /* 0x0000000706007302 */ /* 0x000e620000000000 */
[----:B0-----:R-:W-:-:S04]  /*0160*/  FFMA R3, R0, -R7, 1 ;  /* 0x3f80000000037423 */ /* 0x001fc80000000807 */
[----:B------:R-:W-:-:S04]  /*0170*/  FFMA R3, R0, R3, R0 ;  /* 0x0000000300037223 */ /* 0x000fc80000000000 */
[----:B------:R-:W-:-:S04]  /*0180*/  FFMA R5, R3, R6, RZ ;  /* 0x0000000603057223 */ /* 0x000fc800000000ff */
[----:B------:R-:W-:-:S04]  /*0190*/  FFMA R0, R5, -R7, R6 ;  /* 0x8000000705007223 */ /* 0x000fc80000000006 */
[----:B------:R-:W-:Y:S01]  /*01a0*/  FFMA R15, R3, R0, R5 ;  /* 0x00000000030f7223 */ /* 0x000fe20000000005 */
[----:B-1----:R-:W-:Y:S06]  /*01b0*/  @!P0 BRA `(.L_x_1) ;  /* 0x0000000000148947 */ /* 0x002fec0003800000 */
[----:B------:R-:W0:Y:S01]  /*01c0*/  LDC R14, c[0x0][0x3a8] ;  /* 0x0000ea00ff0e7b82 */ /* 0x000e220000000800 */
[----:B------:R-:W-:-:S07]  /*01d0*/  MOV R20, 0x200 ;  /* 0x0000020000147802 */ /* 0x000fce0000000f00 */
[----:B------:R-:W1:Y:S02]  /*01e0*/  LDC R15, c[0x0][0x3ac] ;  /* 0x0000eb00ff0f7b82 */ /* 0x000e640000000800 */
[----:B01----:R-:W-:Y:S05]  /*01f0*/  CALL.REL.NOINC `($__internal_0_$__cuda_sm3x_div_rn_noftz_f32_slowpath) ;  /* 0x0000002000287944 */ /* 0x003fea0003c00000 */
[----:B------:R-:W-:-:S07]  /*0200*/  IMAD.MOV.U32 R15, RZ, RZ, R19 ;  /* 0x000000ffff0f7224 */ /* 0x000fce00078e0013 */
.L_x_1:
[----:B------:R-:W0:Y:S01]  /*0210*/  MUFU.RCP R0, R15 ;  /* 0x0000000f00007308 */ /* 0x000e220000001000 */
[----:B------:R-:W-:Y:S02]  /*0220*/  UMOV UR4, 0x49e1ea60 ;  /* 0x49e1ea6000047882 */ /* 0x000fe40000000000 */
[----:B------:R-:W-:-:S05]  /*0230*/  MOV R4, UR4 ;  /* 0x0000000400047c02 */ /* 0x000fca0008000f00 */
[----:B------:R-:W1:Y:S01]  /*0240*/  FCHK P0, R4, R15 ;  /* 0x0000000f04007302 */ /* 0x000e620000000000 */
[----:B0-----:R-:W-:-:S04]  /*0250*/  FFMA R3, R0, -R15, 1 ;  /* 0x3f80000000037423 */ /* 0x001fc8000000080f */
[----:B------:R-:W-:-:S04]  /*0260*/  FFMA R0, R0, R3, R0 ;  /* 0x0000000300007223 */ /* 0x000fc80000000000 */
[----:B------:R-:W-:-:S04]  /*0270*/  FFMA R2, R0, 1850700, RZ ;  /* 0x49e1ea6000027823 */ /* 0x000fc800000000ff */
[----:B------:R-:W-:-:S04]  /*0280*/  FFMA R3, R2, -R15, 1850700 ;  /* 0x49e1ea6002037423 */ /* 0x000fc8000000080f */
[----:B------:R-:W-:Y:S01]  /*0290*/  FFMA R2, R0, R3, R2 ;  /* 0x0000000300027223 */ /* 0x000fe20000000002 */
[----:B-1----:R-:W-:Y:S06]  /*02a0*/  @!P0 BRA `(.L_x_2) ;  /* 0x0000000000108947 */ /* 0x002fec0003800000 */
[----:B------:R-:W-:Y:S01]  /*02b0*/  IMAD.MOV.U32 R14, RZ, RZ, 0x49e1ea60 ;  /* 0x49e1ea60ff0e7424 */ /* 0x000fe200078e00ff */
[----:B------:R-:W-:-:S07]  /*02c0*/  MOV R20, 0x2e0 ;  /* 0x000002e000147802 */ /* 0x000fce0000000f00 */
[----:B------:R-:W-:Y:S05]  /*02d0*/  CALL.REL.NOINC `($__internal_0_$__cuda_sm3x_div_rn_noftz_f32_slowpath) ;  /* 0x0000001c00f07944 */ /* 0x000fea0003c00000 */
[----:B------:R-:W-:-:S07]  /*02e0*/  MOV R2, R19 ;  /* 0x0000001300027202 */ /* 0x000fce0000000f00 */
.L_x_2:
[----:B------:R-:W0:Y:S01]  /*02f0*/  LDCU UR4, c[0x0][0x3a4] ;  /* 0x00007480ff0477ac */ /* 0x000e220008000800 */
[----:B------:R-:W1:Y:S01]  /*0300*/  MUFU.RCP R3, R2 ;  /* 0x0000000200037308 */ /* 0x000e620000001000 */
[----:B0-----:R-:W-:Y:S02]  /*0310*/  IMAD.U32 R5, RZ, RZ, UR4 ;  /* 0x00000004ff057e24 */ /* 0x001fe4000f8e00ff */
[----:B-1----:R-:W-:-:S05]  /*0320*/  FFMA R0, R3, -R2, 1 ;  /* 0x3f80000003007423 */ /* 0x002fca0000000802 */
[----:B------:R-:W0:Y:S01]  /*0330*/  FCHK P0, R5, R2 ;  /* 0x0000000205007302 */ /* 0x000e220000000000 */
[----:B------:R-:W-:-:S04]  /*0340*/  FFMA R0, R3, R0, R3 ;  /* 0x0000000003007223 */ /* 0x000fc80000000003 */
[----:B------:R-:W-:-:S04]  /*0350*/  FFMA R3, R0, UR4, RZ ;  /* 0x0000000400037c23 */ /* 0x000fc800080000ff */
[----:B------:R-:W-:-:S04]  /*0360*/  FFMA R4, R3, -R2, UR4 ;  /* 0x0000000403047e23 */ /* 0x000fc80008000802 */
[----:B------:R-:W-:Y:S01]  /*0370*/  FFMA R0, R0, R4, R3 ;  /* 0x0000000400007223 */ /* 0x000fe20000000003 */
[----:B0-----:R-:W-:Y:S06]  /*0380*/  @!P0 BRA `(.L_x_3) ;  /* 0x0000000000148947 */ /* 0x001fec0003800000 */
[----:B------:R-:W0:Y:S01]  /*0390*/  LDC R14, c[0x0][0x3a4] ;  /* 0x0000e900ff0e7b82 */ /* 0x000e220000000800 */
[----:B------:R-:W-:Y:S02]  /*03a0*/  MOV R15, R2 ;  /* 0x00000002000f7202 */ /* 0x000fe40000000f00 */
[----:B------:R-:W-:-:S07]  /*03b0*/  MOV R20, 0x3d0 ;  /* 0x000003d000147802 */ /* 0x000fce0000000f00 */
[----:B0-----:R-:W-:Y:S05]  /*03c0*/  CALL.REL.NOINC `($__internal_0_$__cuda_sm3x_div_rn_noftz_f32_slowpath) ;  /* 0x0000001c00b47944 */ /* 0x001fea0003c00000 */
[----:B------:R-:W-:-:S07]  /*03d0*/  IMAD.MOV.U32 R0, RZ, RZ, R19 ;  /* 0x000000ffff007224 */ /* 0x000fce00078e0013 */
.L_x_3:
[----:B------:R-:W0:Y:S01]  /*03e0*/  LDCU UR4, c[0x0][0x3c4] ;  /* 0x00007880ff0477ac */ /* 0x000e220008000800 */
[----:B------:R-:W-:Y:S01]  /*03f0*/  MOV R2, 0x7f800000 ;  /* 0x7f80000000027802 */ /* 0x000fe20000000f00 */
[----:B------:R-:W-:Y:S02]  /*0400*/  HFMA2 R5, -RZ, RZ, 1.75, 0 ;  /* 0x3f000000ff057431 */ /* 0x000fe400000001ff */
[----:B------:R-:W-:Y:S02]  /*0410*/  FADD R0, R0, -1.30560001856277436230e+36 ;  /* 0xfb7b730d00007421 */ /* 0x000fe40000000000 */
[----:B------:R-:W-:-:S04]  /*0420*/  FFMA R3, RZ, -R2, 1 ;  /* 0x3f800000ff037423 */ /* 0x000fc80000000802 */
[----:B------:R-:W-:Y:S01]  /*0430*/  FFMA R3, R3, -R2, -INF ;  /* 0xff80000003037423 */ /* 0x000fe20000000802 */
[----:B------:R-:W-:Y:S01]  /*0440*/  FFMA R2, |R0|, -R5, 0.5 ;  /* 0x3f00000000027423 */ /* 0x000fe20000000a05 */
[----:B0-----:R-:W-:Y:S02]  /*0450*/  IMAD.U32 R7, RZ, RZ, UR4 ;  /* 0x00000004ff077e24 */ /* 0x001fe4000f8e00ff */
[----:B------:R-:W-:Y:S02]  /*0460*/  FFMA R6, R3, UR4, RZ ;  /* 0x0000000403067c23 */ /* 0x000fe400080000ff */
[----:B------:R-:W0:Y:S02]  /*0470*/  FCHK P0, R7, -RZ ;  /* 0x800000ff07007302 */ /* 0x000e240000000000 */
[----:B------:R-:W-:-:S04]  /*0480*/  FFMA R4, RZ, R6, UR4 ;  /* 0x00000004ff047e23 */ /* 0x000fc80008000006 */
[----:B------:R-:W-:Y:S01]  /*0490*/  FFMA R6, R3, R4, R6 ;  /* 0x0000000403067223 */ /* 0x000fe20000000006 */
[----:B0-----:R-:W-:Y:S06]  /*04a0*/  @!P0 BRA `(.L_x_4) ;  /* 0x0000000000148947 */ /* 0x001fec0003800000 */
[----:B------:R-:W0:Y:S01]  /*04b0*/  LDC R14, c[0x0][0x3c4] ;  /* 0x0000f100ff0e7b82 */ /* 0x000e220000000800 */
[----:B------:R-:W-:Y:S01]  /*04c0*/  IMAD.MOV.U32 R15, RZ, RZ, -0x80000000 ;  /* 0x80000000ff0f7424 */ /* 0x000fe200078e00ff */
[----:B------:R-:W-:-:S07]  /*04d0*/  MOV R20, 0x4f0 ;  /* 0x000004f000147802 */ /* 0x000fce0000000f00 */
[----:B0-----:R-:W-:Y:S05]  /*04e0*/  CALL.REL.NOINC `($__internal_0_$__cuda_sm3x_div_rn_noftz_f32_slowpath) ;  /* 0x0000001c006c7944 */ /* 0x001fea0003c00000 */
[----:B------:R-:W-:-:S07]  /*04f0*/  MOV R6, R19 ;  /* 0x0000001300067202 */ /* 0x000fce0000000f00 */
.L_x_4:
[----:B------:R-:W0:Y:S01]  /*0500*/  LDCU UR4, c[0x0][0x3cc] ;  /* 0x00007980ff0477ac */ /* 0x000e220008000800 */
[----:B------:R-:W-:-:S04]  /*0510*/  IMAD.MOV.U32 R4, RZ, RZ, 0x7f800000 ;  /* 0x7f800000ff047424 */ /* 0x000fc800078e00ff */
[----:B------:R-:W-:-:S04]  /*0520*/  FFMA R3, -RZ, R4, 1 ;  /* 0x3f800000ff037423 */ /* 0x000fc80000000104 */
[----:B------:R-:W-:Y:S01]  /*0530*/  FFMA R3, R3, R4, +INF ;  /* 0x7f80000003037423 */ /* 0x000fe20000000004 */
[----:B0-----:R-:W-:-:S03]  /*0540*/  MOV R7, UR4 ;  /* 0x0000000400077c02 */ /* 0x001fc60008000f00 */
[----:B------:R-:W-:Y:S01]  /*0550*/  FFMA R4, R3, UR4, RZ ;  /* 0x0000000403047c23 */ /* 0x000fe200080000ff */
[----:B------:R-:W0:Y:S03]  /*0560*/  FCHK P0, R7, RZ ;  /* 0x000000ff07007302 */ /* 0x000e260000000000 */
[----:B------:R-:W-:-:S04]  /*0570*/  FFMA R5, -RZ, R4, UR4 ;  /* 0x00000004ff057e23 */ /* 0x000fc80008000104 */
[----:B------:R-:W-:Y:S01]  /*0580*/  FFMA R3, R3, R5, R4 ;  /* 0x0000000503037223 */ /* 0x000fe20000000004 */
[----:B0-----:R-:W-:Y:S06]  /*0590*/  @!P0 BRA `(.L_x_5) ;  /* 0x0000000000148947 */ /* 0x001fec0003800000 */
[----:B------:R-:W0:Y:S01]  /*05a0*/  LDC R14, c[0x0][0x3cc] ;  /* 0x0000f300ff0e7b82 */ /* 0x000e220000000800 */
[----:B------:R-:W-:Y:S01]  /*05b0*/  IMAD.MOV.U32 R15, RZ, RZ, RZ ;  /* 0x000000ffff0f7224 */ /* 0x000fe200078e00ff */
[----:B------:R-:W-:-:S07]  /*05c0*/  MOV R20, 0x5e0 ;  /* 0x000005e000147802 */ /* 0x000fce0000000f00 */
[----:B0-----:R-:W-:Y:S05]  /*05d0*/  CALL.REL.NOINC `($__internal_0_$__cuda_sm3x_div_rn_noftz_f32_slowpath) ;  /* 0x0000001c00307944 */ /* 0x001fea0003c00000 */
[----:B------:R-:W-:-:S07]  /*05e0*/  MOV R3, R19 ;  /* 0x0000001300037202 */ /* 0x000fce0000000f00 */
.L_x_5:
[----:B------:R-:W0:Y:S01]  /*05f0*/  LDCU UR4, c[0x0][0x3c8] ;  /* 0x00007900ff0477ac */ /* 0x000e220008000800 */
[----:B------:R-:W-:Y:S01]  /*0600*/  FADD R3, R3, 1.4255409277576364063e-41 ;  /* 0x000027bd03037421 */ /* 0x000fe20000000000 */
[----:B------:R-:W-:-:S03]  /*0610*/  IMAD.MOV.U32 R10, RZ, RZ, 0x3e055027 ;  /* 0x3e055027ff0a7424 */ /* 0x000fc600078e00ff */
[----:B0-----:R-:W-:-:S05]  /*0620*/  FADD R3, -R3, UR4 ;  /* 0x0000000403037e21 */ /* 0x001fca0008000100 */
[----:B------:R-:W-:-:S13]  /*0630*/  FSETP.GEU.AND P0, PT, R3, 1.175494350822287508e-38, PT ;  /* 0x008000000300780b */ /* 0x000fda0003f0e000 */
[----:B------:R-:W-:-:S04]  /*0640*/  @!P0 FMUL R3, R3, 8388608 ;  /* 0x4b00000003038820 */ /* 0x000fc80000400000 */
[----:B------:R-:W-:-:S05]  /*0650*/  VIADD R4, R3, 0xc0d55555 ;  /* 0xc0d5555503047836 */ /* 0x000fca0000000000 */
[----:B------:R-:W-:-:S04]  /*0660*/  LOP3.LUT R8, R4, 0xff800000, RZ, 0xc0, !PT ;  /* 0xff80000004087812 */ /* 0x000fc800078ec0ff */
[-C--:B------:R-:W-:Y:S02]  /*0670*/  IADD3 R4, PT, PT, R3, -R8.reuse, RZ ;  /* 0x8000000803047210 */ /* 0x080fe40007ffe0ff */
[----:B------:R-:W-:Y:S02]  /*0680*/  I2FP.F32.S32 R5, R8 ;  /* 0x0000000800057245 */ /* 0x000fe40000201400 */
[----:B------:R-:W-:Y:S01]  /*0690*/  MOV R8, 0x7f800000 ;  /* 0x7f80000000087802 */ /* 0x000fe20000000f00 */
[----:B------:R-:W-:-:S04]  /*06a0*/  FADD R7, R4, -1 ;  /* 0xbf80000004077421 */ /* 0x000fc80000000000 */
[----:B------:R-:W-:-:S04]  /*06b0*/  FFMA R4, R7, -R10, 0.14084610342979431152 ;  /* 0x3e1039f607047423 */ /* 0x000fc8000000080a */
[----:B------:R-:W-:-:S04]  /*06c0*/  FFMA R4, R7, R4, -0.12148627638816833496 ;  /* 0xbdf8cdcc07047423 */ /* 0x000fc80000000004 */
[----:B------:R-:W-:-:S04]  /*06d0*/  FFMA R4, R7, R4, 0.13980610668659210205 ;  /* 0x3e0f295507047423 */ /* 0x000fc80000000004 */
[----:B------:R-:W-:-:S04]  /*06e0*/  FFMA R4, R7, R4, -0.16684235632419586182 ;  /* 0xbe2ad8b907047423 */ /* 0x000fc80000000004 */
[----:B------:R-:W-:-:S04]  /*06f0*/  FFMA R4, R7, R4, 0.20012299716472625732 ;  /* 0x3e4ced0b07047423 */ /* 0x000fc80000000004 */
[----:B------:R-:W-:-:S04]  /*0700*/  FFMA R4, R7, R4, -0.24999669194221496582 ;  /* 0xbe7fff2207047423 */ /* 0x000fc80000000004 */
[----:B------:R-:W-:-:S04]  /*0710*/  FFMA R4, R7, R4, 0.33333182334899902344 ;  /* 0x3eaaaa7807047423 */ /* 0x000fc80000000004 */
[----:B------:R-:W-:Y:S01]  /*0720*/  FFMA R10, R7, R4, -0.5 ;  /* 0xbf000000070a7423 */ /* 0x000fe20000000004 */
[----:B------:R-:W-:Y:S02]  /*0730*/  FSEL R4, RZ, -23, P0 ;  /* 0xc1b80000ff047808 */ /* 0x000fe40000000000 */
[----:B------:R-:W-:Y:S01]  /*0740*/  ISETP.GT.U32.AND P0, PT, R3, 0x7f7fffff, PT ;  /* 0x7f7fffff0300780c */ /* 0x000fe20003f04070 */
[----:B------:R-:W-:Y:S02]  /*0750*/  FMUL R10, R7, R10 ;  /* 0x0000000a070a7220 */ /* 0x000fe40000400000 */
[----:B------:R-:W-:Y:S02]  /*0760*/  FFMA R4, R5, 1.1920928955078125e-07, R4 ;  /* 0x3400000005047823 */ /* 0x000fe40000000004 */
[----:B------:R-:W-:-:S04]  /*0770*/  FFMA R7, R7, R10, R7 ;  /* 0x0000000a07077223 */ /* 0x000fc80000000007 */
[----:B------:R-:W-:Y:S02]  /*0780*/  FFMA R4, R4, 0.69314718246459960938, R7 ;  /* 0x3f31721804047823 */ /* 0x000fe40000000007 */
[----:B------:R-:W0:Y:S02]  /*0790*/  LDC R7, c[0x0][0x3b8] ;  /* 0x0000ee00ff077b82 */ /* 0x000e240000000800 */
[C---:B------:R-:W-:Y:S01]  /*07a0*/  @P0 FFMA R4, R3.reuse, R8, +INF ;  /* 0x7f80000003040423 */ /* 0x040fe20000000008 */
[----:B------:R-:W-:-:S04]  /*07b0*/  FSETP.NEU.AND P0, PT, R3, RZ, PT ;  /* 0x000000ff0300720b */ /* 0x000fc80003f0d000 */
[----:B------:R-:W-:-:S04]  /*07c0*/  FSEL R15, R4, -INF , P0 ;  /* 0xff800000040f7808 */ /* 0x000fc80000000000 */
[----:B------:R-:W1:Y:S08]  /*07d0*/  MUFU.RCP R3, R15 ;  /* 0x0000000f00037308 */ /* 0x000e700000001000 */
[----:B------:R-:W2:Y:S01]  /*07e0*/  FCHK P0, R6, R15 ;  /* 0x0000000f06007302 */ /* 0x000ea20000000000 */
[----:B-1----:R-:W-:-:S04]  /*07f0*/  FFMA R4, -R15, R3, 1 ;  /* 0x3f8000000f047423 */ /* 0x002fc80000000103 */
[----:B------:R-:W-:Y:S01]  /*0800*/  FFMA R3, R3, R4, R3 ;  /* 0x0000000403037223 */ /* 0x000fe20000000003 */
[----:B0-----:R-:W-:-:S03]  /*0810*/  FADD R4, R7, -1 ;  /* 0xbf80000007047421 */ /* 0x001fc60000000000 */
[----:B------:R-:W-:-:S04]  /*0820*/  FFMA R5, R3, R6, RZ ;  /* 0x0000000603057223 */ /* 0x000fc800000000ff */
[----:B------:R-:W-:-:S04]  /*0830*/  FFMA R8, -R15, R5, R6 ;  /* 0x000000050f087223 */ /* 0x000fc80000000106 */
[----:B------:R-:W-:Y:S01]  /*0840*/  FFMA R3, R3, R8, R5 ;  /* 0x0000000803037223 */ /* 0x000fe20000000005 */
[----:B--2---:R-:W-:Y:S06]  /*0850*/  @!P0 BRA `(.L_x_6) ;  /* 0x0000000000108947 */ /* 0x004fec0003800000 */
[----:B------:R-:W-:Y:S01]  /*0860*/  IMAD.MOV.U32 R14, RZ, RZ, R6 ;  /* 0x000000ffff0e7224 */ /* 0x000fe200078e0006 */
[----:B------:R-:W-:-:S07]  /*0870*/  MOV R20, 0x890 ;  /* 0x0000089000147802 */ /* 0x000fce0000000f00 */
[----:B------:R-:W-:Y:S05]  /*0880*/  CALL.REL.NOINC `($__internal_0_$__cuda_sm3x_div_rn_noftz_f32_slowpath) ;  /* 0x0000001800847944 */ /* 0x000fea0003c00000 */
[----:B------:R-:W-:-:S07]  /*0890*/  MOV R3, R19 ;  /* 0x0000001300037202 */ /* 0x000fce0000000f00 */
.L_x_6:
[C---:B------:R-:W-:Y:S01]  /*08a0*/  FMUL R5, |R4|.reuse, 16777216 ;  /* 0x4b80000004057820 */ /* 0x040fe20000400200 */
[C---:B------:R-:W-:Y:S01]  /*08b0*/  FSETP.GEU.AND P0, PT, |R4|.reuse, 1.175494350822287508e-38, PT ;  /* 0x008000000400780b */ /* 0x040fe20003f0e200 */
[----:B------:R-:W-:Y:S01]  /*08c0*/  IMAD.MOV.U32 R11, RZ, RZ, 0x3a2c32e4 ;  /* 0x3a2c32e4ff0b7424 */ /* 0x000fe200078e00ff */
[----:B------:R-:W0:Y:S01]  /*08d0*/  FRND.FLOOR R16, R3 ;  /* 0x0000000300107307 */ /* 0x000e220000205000 */
[----:B------:R-:W-:Y:S01]  /*08e0*/  FSETP.GEU.AND P4, PT, R3, RZ, PT ;  /* 0x000000ff0300720b */ /* 0x000fe20003f8e000 */
[----:B------:R-:W1:Y:S01]  /*08f0*/  LDCU.64 UR14, c[0x0][0x3d8] ;  /* 0x00007b00ff0e77ac */ /* 0x000e620008000a00 */
[----:B------:R-:W-:Y:S02]  /*0900*/  FSEL R5, R5, |R4|, !P0 ;  /* 0x4000000405057208 */ /* 0x000fe40004000000 */
[----:B------:R-:W-:Y:S01]  /*0910*/  FSETP.NEU.AND P1, PT, |R3|, +INF , PT ;  /* 0x7f8000000300780b */ /* 0x000fe20003f2d200 */
[----:B------:R-:W2:Y:S02]  /*0920*/  LDCU.64 UR12, c[0x0][0x358] ;  /* 0x00006b00ff0c77ac */ /* 0x000ea40008000a00 */
[----:B------:R-:W-:Y:S01]  /*0930*/  VIADD R6, R5, 0xc0cafb0d ;  /* 0xc0cafb0d05067836 */ /* 0x000fe20000000000 */
[----:B------:R-:W-:Y:S01]  /*0940*/  FSETP.EQ.AND P1, PT, R4, -1, !P1 ;  /* 0xbf8000000400780b */ /* 0x000fe20004f22000 */
[----:B------:R-:W-:-:S03]  /*0950*/  UMOV UR4, URZ ;  /* 0x000000ff00047c82 */ /* 0x000fc60008000000 */
[----:B------:R-:W-:Y:S02]  /*0960*/  LOP3.LUT R6, R6, 0xff800000, RZ, 0xc0, !PT ;  /* 0xff80000006067812 */ /* 0x000fe400078ec0ff */
[----:B0-----:R-:W-:Y:S02]  /*0970*/  FSETP.NEU.AND P5, PT, R3, R16, PT ;  /* 0x000000100300720b */ /* 0x001fe40003fad000 */
[-C--:B------:R-:W-:Y:S02]  /*0980*/  IADD3 R5, PT, PT, R5, -R6.reuse, RZ ;  /* 0x8000000605057210 */ /* 0x080fe40007ffe0ff */
[----:B------:R-:W-:-:S03]  /*0990*/  I2FP.F32.S32 R6, R6 ;  /* 0x0000000600067245 */ /* 0x000fc60000201400 */
[C---:B------:R-:W-:Y:S01]  /*09a0*/  FADD R8, R5.reuse, 1 ;  /* 0x3f80000005087421 */ /* 0x040fe20000000000 */
[----:B------:R-:W-:Y:S01]  /*09b0*/  FADD R7, R5, -1 ;  /* 0xbf80000005077421 */ /* 0x000fe20000000000 */
[----:B------:R-:W-:-:S03]  /*09c0*/  FSEL R5, RZ, -24, P0 ;  /* 0xc1c00000ff057808 */ /* 0x000fc60000000000 */
[----:B------:R-:W-:Y:S01]  /*09d0*/  FADD R9, R7, R7 ;  /* 0x0000000707097221 */ /* 0x000fe20000000000 */
[----:B------:R-:W0:Y:S01]  /*09e0*/  MUFU.RCP R8, R8 ;  /* 0x0000000800087308 */ /* 0x000e220000001000 */
[----:B------:R-:W-:Y:S02]  /*09f0*/  FFMA R5, R6, 1.1920928955078125e-07, R5 ;  /* 0x3400000006057823 */ /* 0x000fe40000000005 */
[----:B0-----:R-:W-:-:S04]  /*0a00*/  FMUL R10, R8, R9 ;  /* 0x00000009080a7220 */ /* 0x001fc80000400000 */
[----:B------:R-:W-:Y:S01]  /*0a10*/  FADD R9, R7, -R10 ;  /* 0x8000000a07097221 */ /* 0x000fe20000000000 */
[CC--:B------:R-:W-:Y:S01]  /*0a20*/  FMUL R6, R10.reuse, R10.reuse ;  /* 0x0000000a0a067220 */ /* 0x0c0fe20000400000 */
[----:B------:R-:W-:Y:S02]  /*0a30*/  FFMA R14, R10, 1.4426950216293334961, R5 ;  /* 0x3fb8aa3b0a0e7823 */ /* 0x000fe40000000005 */
[----:B------:R-:W-:Y:S01]  /*0a40*/  FADD R12, R9, R9 ;  /* 0x00000009090c7221 */ /* 0x000fe20000000000 */
[C---:B------:R-:W-:Y:S01]  /*0a50*/  FFMA R9, R6.reuse, R11, 0.0032181653659790754318 ;  /* 0x3b52e7db06097423 */ /* 0x040fe2000000000b */
[----:B------:R-:W-:Y:S02]  /*0a60*/  FADD R5, R5, -R14 ;  /* 0x8000000e05057221 */ /* 0x000fe40000000000 */
[----:B------:R-:W-:Y:S01]  /*0a70*/  FFMA R7, R7, -R10, R12 ;  /* 0x8000000a07077223 */ /* 0x000fe2000000000c */
[----:B------:R-:W-:Y:S01]  /*0a80*/  FFMA R9, R6, R9, 0.018033718690276145935 ;  /* 0x3c93bb7306097423 */ /* 0x000fe20000000009 */
[----:B------:R-:W-:-:S02]  /*0a90*/  FFMA R12, R10, 1.4426950216293334961, R5 ;  /* 0x3fb8aa3b0a0c7823 */ /* 0x000fc40000000005 */
[----:B------:R-:W-:Y:S01]  /*0aa0*/  FMUL R7, R8, R7 ;  /* 0x0000000708077220 */ /* 0x000fe20000400000 */
[----:B------:R-:W-:-:S03]  /*0ab0*/  FFMA R9, R6, R9, 0.12022458761930465698 ;  /* 0x3df6384f06097423 */ /* 0x000fc60000000009 */
[----:B------:R-:W-:Y:S01]  /*0ac0*/  FFMA R5, R7, 1.4426950216293334961, R12 ;  /* 0x3fb8aa3b07057823 */ /* 0x000fe2000000000c */
[----:B------:R-:W-:-:S03]  /*0ad0*/  FMUL R9, R6, R9 ;  /* 0x0000000906097220 */ /* 0x000fc60000400000 */
[----:B------:R-:W-:Y:S01]  /*0ae0*/  FFMA R6, R10, 1.9251366722983220825e-08, R5 ;  /* 0x32a55e340a067823 */ /* 0x000fe20000000005 */
[----:B------:R-:W-:-:S04]  /*0af0*/  FMUL R5, R9, 3 ;  /* 0x4040000009057820 */ /* 0x000fc80000400000 */
[----:B------:R-:W-:-:S04]  /*0b00*/  FFMA R6, R7, R5, R6 ;  /* 0x0000000507067223 */ /* 0x000fc80000000006 */
[----:B------:R-:W-:Y:S01]  /*0b10*/  FFMA R9, R10, R9, R6 ;  /* 0x000000090a097223 */ /* 0x000fe20000000006 */
[----:B------:R-:W-:-:S03]  /*0b20*/  HFMA2 R10, -RZ, RZ, 0.64013671875, -15.109375 ;  /* 0x391fcb8eff0a7431 */ /* 0x000fc600000001ff */
[----:B------:R-:W-:-:S04]  /*0b30*/  FADD R5, R14, R9 ;  /* 0x000000090e057221 */ /* 0x000fc80000000000 */
[----:B------:R-:W-:Y:S01]  /*0b40*/  FMUL R8, R5, R3 ;  /* 0x0000000305087220 */ /* 0x000fe20000400000 */
[----:B------:R-:W-:-:S03]  /*0b50*/  FADD R14, -R14, R5 ;  /* 0x000000050e0e7221 */ /* 0x000fc60000000100 */
[----:B------:R-:W0:Y:S01]  /*0b60*/  FRND R11, R8 ;  /* 0x00000008000b7307 */ /* 0x000e220000201000 */
[----:B------:R-:W-:Y:S01]  /*0b70*/  FADD R14, R9, -R14 ;  /* 0x8000000e090e7221 */ /* 0x000fe20000000000 */
[-C--:B------:R-:W-:Y:S01]  /*0b80*/  FFMA R7, R5, R3.reuse, -R8 ;  /* 0x0000000305077223 */ /* 0x080fe20000000808 */
[----:B------:R-:W-:Y:S01]  /*0b90*/  FMUL R5, R3, 0.5 ;  /* 0x3f00000003057820 */ /* 0x000fe20000400000 */
[----:B------:R-:W-:Y:S02]  /*0ba0*/  FSETP.GT.AND P2, PT, |R8|, 152, PT ;  /* 0x431800000800780b */ /* 0x000fe40003f44200 */
[----:B------:R-:W-:Y:S01]  /*0bb0*/  FFMA R7, R14, R3, R7 ;  /* 0x000000030e077223 */ /* 0x000fe20000000007 */
[C---:B------:R-:W-:Y:S01]  /*0bc0*/  FSETP.GEU.AND P3, PT, R8.reuse, RZ, PT ;  /* 0x000000ff0800720b */ /* 0x040fe20003f6e000 */
[----:B------:R-:W-:Y:S01]  /*0bd0*/  F2I.NTZ R13, R8 ;  /* 0x00000008000d7305 */ /* 0x000fe20000203100 */
[----:B0-----:R-:W-:-:S07]  /*0be0*/  FADD R6, R8, -R11 ;  /* 0x8000000b08067221 */ /* 0x001fce0000000000 */
[----:B------:R-:W0:Y:S01]  /*0bf0*/  FRND.TRUNC R5, R5 ;  /* 0x0000000500057307 */ /* 0x000e22000020d000 */
[----:B------:R-:W-:Y:S01]  /*0c00*/  FSETP.GT.AND P0, PT, R11, RZ, PT ;  /* 0x000000ff0b00720b */ /* 0x000fe20003f04000 */
[----:B------:R-:W-:Y:S01]  /*0c10*/  FADD R9, R7, R6 ;  /* 0x0000000607097221 */ /* 0x000fe20000000000 */
[----:B------:R-:W1:Y:S02]  /*0c20*/  LDC R11, c[0x0][0x3e0] ;  /* 0x0000f800ff0b7b82 */ /* 0x000e640000000800 */
[----:B------:R-:W-:Y:S01]  /*0c30*/  SEL R14, RZ, 0x83000000, P0 ;  /* 0x83000000ff0e7807 */ /* 0x000fe20000000000 */
[----:B------:R-:W-:Y:S01]  /*0c40*/  FFMA R6, R9, R10, 0.0013391353422775864601 ;  /* 0x3aaf85ed09067423 */ /* 0x000fe2000000000a */
[----:B------:R-:W-:-:S03]  /*0c50*/  FSETP.NEU.AND P0, PT, |R4|, +INF , PT ;  /* 0x7f8000000400780b */ /* 0x000fc60003f0d200 */
[----:B------:R-:W-:Y:S01]  /*0c60*/  FFMA R6, R9, R6, 0.0096188392490148544312 ;  /* 0x3c1d985609067423 */ /* 0x000fe20000000006 */
[----:B------:R-:W-:-:S03]  /*0c70*/  FSETP.EQ.OR P0, PT, R4, RZ, !P0 ;  /* 0x000000ff0400720b */ /* 0x000fc60004702400 */
[----:B------:R-:W-:Y:S01]  /*0c80*/  FFMA R6, R9, R6, 0.055503588169813156128 ;  /* 0x3d6357bb09067423 */ /* 0x000fe20000000006 */
[----:B0-----:R-:W-:Y:S01]  /*0c90*/  FADD R10, R5, R5 ;  /* 0x00000005050a7221 */ /* 0x001fe20000000000 */
[----:B------:R-:W-:Y:S01]  /*0ca0*/  VIADD R5, R14, 0x7f000000 ;  /* 0x7f0000000e057836 */ /* 0x000fe20000000000 */
[----:B------:R-:W-:Y:S01]  /*0cb0*/  LEA R14, R13, -R14, 0x17 ;  /* 0x8000000e0d0e7211 */ /* 0x000fe200078eb8ff */
[C---:B------:R-:W-:Y:S01]  /*0cc0*/  FFMA R6, R9.reuse, R6, 0.24022644758224487305 ;  /* 0x3e75fdec09067423 */ /* 0x040fe20000000006 */
[----:B------:R-:W-:Y:S01]  /*0cd0*/  FADD R10, -R10, R3 ;  /* 0x000000030a0a7221 */ /* 0x000fe20000000100 */
[----:B------:R-:W0:Y:S02]  /*0ce0*/  LDC R13, c[0x0][0x390] ;  /* 0x0000e400ff0d7b82 */ /* 0x000e240000000800 */
[----:B------:R-:W-:Y:S02]  /*0cf0*/  FFMA R12, R9, R6, 0.69314718246459960938 ;  /* 0x3f317218090c7423 */ /* 0x000fe40000000006 */
[----:B------:R-:W-:Y:S01]  /*0d00*/  FSETP.NEU.AND P6, PT, |R10|, 1, PT ;  /* 0x3f8000000a00780b */ /* 0x000fe20003fcd200 */
[----:B------:R-:W-:Y:S01]  /*0d10*/  FADD R10, R3, R4 ;  /* 0x00000004030a7221 */ /* 0x000fe20000000000 */
[----:B------:R-:W-:-:S02]  /*0d20*/  FFMA R12, R9, R12, 1 ;  /* 0x3f800000090c7423 */ /* 0x000fc4000000000c */
[----:B------:R-:W3:Y:S02]  /*0d30*/  LDC.64 R6, c[0x0][0x3f0] ;  /* 0x0000fc00ff067b82 */ /* 0x000ee40000000a00 */
[----:B------:R-:W-:-:S04]  /*0d40*/  FMUL R5, R12, R5 ;  /* 0x000000050c057220 */ /* 0x000fc80000400000 */
[----:B------:R-:W-:Y:S01]  /*0d50*/  FMUL R5, R5, R14 ;  /* 0x0000000e05057220 */ /* 0x000fe20000400000 */
[----:B------:R-:W-:Y:S01]  /*0d60*/  @P2 FSEL R5, RZ, +INF , !P3 ;  /* 0x7f800000ff052808 */ /* 0x000fe20005800000 */
[----:B------:R-:W4:Y:S01]  /*0d70*/  LDC R12, c[0x0][0x388] ;  /* 0x0000e200ff0c7b82 */ /* 0x000f220000000800 */
[C---:B------:R-:W-:Y:S02]  /*0d80*/  FSETP.NEU.AND P3, PT, R3.reuse, RZ, PT ;  /* 0x000000ff0300720b */ /* 0x040fe40003f6d000 */
[----:B------:R-:W-:Y:S01]  /*0d90*/  FSETP.NAN.AND P2, PT, |R3|, |R3|, PT ;  /* 0x400000030300720b */ /* 0x000fe20003f48200 */
[C---:B------:R-:W-:Y:S01]  /*0da0*/  FADD R3, R4.reuse, R4 ;  /* 0x0000000404037221 */ /* 0x040fe20000000000 */
[C---:B------:R-:W-:Y:S02]  /*0db0*/  FSETP.EQ.OR P3, PT, R4.reuse, 1, !P3 ;  /* 0x3f8000000400780b */ /* 0x040fe40005f62400 */
[----:B------:R-:W-:Y:S01]  /*0dc0*/  FSETP.NAN.OR P2, PT, |R4|, |R4|, P2 ;  /* 0x400000040400720b */ /* 0x000fe20001748600 */
[----:B------:R-:W5:Y:S01]  /*0dd0*/  LDC.64 R8, c[0x0][0x3f8] ;  /* 0x0000fe00ff087b82 */ /* 0x000f620000000a00 */
[----:B------:R-:W-:-:S04]  /*0de0*/  @!P4 LOP3.LUT R3, R3, 0x7f800000, RZ, 0x3c, !PT ;  /* 0x7f8000000303c812 */ /* 0x000fc800078e3cff */
[----:B------:R-:W-:Y:S01]  /*0df0*/  @P6 LOP3.LUT R3, R3, 0x7fffffff, RZ, 0xc0, !PT ;  /* 0x7fffffff03036812 */ /* 0x000fe200078ec0ff */
[----:B---3--:R-:W-:Y:S01]  /*0e00*/  FMUL R7, R6, R7 ;  /* 0x0000000706077220 */ /* 0x008fe20000400000 */
[----:B------:R-:W-:-:S04]  /*0e10*/  FSEL R6, R5, -R5, P6 ;  /* 0x8000000505067208 */ /* 0x000fc80003000000 */
[----:B------:R-:W-:Y:S02]  /*0e20*/  FSEL R6, R6, +QNAN , !P5 ;  /* 0x7fffffff06067808 */ /* 0x000fe40006800000 */
[----:B------:R-:W-:Y:S02]  /*0e30*/  R2UR UR6, R7 ;  /* 0x00000000070672ca */ /* 0x000fe400000e0000 */
[----:B----4-:R-:W-:Y:S02]  /*0e40*/  LOP3.LUT R4, R12, 0x3, RZ, 0xc0, !PT ;  /* 0x000000030c047812 */ /* 0x010fe400078ec0ff */
[----:B------:R-:W-:Y:S02]  /*0e50*/  FSEL R12, R5, 1, !P1 ;  /* 0x3f800000050c7808 */ /* 0x000fe40004800000 */
[----:B------:R-:W-:Y:S02]  /*0e60*/  ISETP.EQ.OR P4, PT, R4, 0x2, P3 ;  /* 0x000000020400780c */ /* 0x000fe40001f82670 */
[----:B------:R-:W-:Y:S01]  /*0e70*/  FSEL R5, R3, R12, P0 ;  /* 0x0000000c03057208 */ /* 0x000fe20000000000 */
[----:B-----5:R-:W-:Y:S01]  /*0e80*/  FADD R9, RZ, -R9 ;  /* 0x80000009ff097221 */ /* 0x020fe20000000000 */
[----:B------:R-:W-:-:S02]  /*0e90*/  PLOP3.LUT P4, PT, P4, P2, PT, 0xf8, 0x8f ;  /* 0x00000000008f781c */ /* 0x000fc40002785f70 */
[----:B------:R-:W-:Y:S01]  /*0ea0*/  @!P0 FSEL R3, R6, 1, !P1 ;  /* 0x3f80000006038808 */ /* 0x000fe20004800000 */
[----:B------:R-:W-:Y:S01]  /*0eb0*/  FFMA R8, -R9, R8, 1.05359999735744536916e+34 ;  /* 0x7801ddc109087423 */ /* 0x000fe20000000108 */
[C---:B------:R-:W-:Y:S02]  /*0ec0*/  FSEL R6, R10.reuse, R5, P2 ;  /* 0x000000050a067208 */ /* 0x040fe40001000000 */
[C---:B------:R-:W-:Y:S02]  /*0ed0*/  FSEL R7, R10.reuse, R3, P2 ;  /* 0x000000030a077208 */ /* 0x040fe40001000000 */
[----:B------:R-:W-:Y:S01]  /*0ee0*/  FSEL R9, R10, 1, !P3 ;  /* 0x3f8000000a097808 */ /* 0x000fe20005800000 */
[----:B------:R-:W-:Y:S01]  /*0ef0*/  FMUL R10, R8, -1.2891945871788317052e-43 ;  /* 0x8000005c080a7820 */ /* 0x000fe20000400000 */
[----:B------:R-:W-:Y:S01]  /*0f00*/  ISETP.NE.AND P0, PT, R4, 0x2, PT ;  /* 0x000000020400780c */ /* 0x000fe20003f05270 */
[----:B-1----:R-:W-:Y:S01]  /*0f10*/  FADD R8, -R11, UR15 ;  /* 0x0000000f0b087e21 */ /* 0x002fe20008000100 */
[----:B------:R-:W-:-:S02]  /*0f20*/  FSEL R6, R6, 1, !P3 ;  /* 0x3f80000006067808 */ /* 0x000fc40005800000 */
[----:B------:R-:W-:Y:S01]  /*0f30*/  FSEL R7, R7, 1, !P3 ;  /* 0x3f80000007077808 */ /* 0x000fe20005800000 */
[----:B------:R-:W-:Y:S01]  /*0f40*/  FMUL R8, R8, UR14 ;  /* 0x0000000e08087c20 */ /* 0x000fe20008400000 */
[-C--:B------:R-:W-:Y:S02]  /*0f50*/  @P4 FSEL R5, R6, R9.reuse, !P0 ;  /* 0x0000000906054208 */ /* 0x080fe40004000000 */
[----:B------:R-:W-:Y:S02]  /*0f60*/  @P4 FSEL R3, R7, R9, !P0 ;  /* 0x0000000907034208 */ /* 0x000fe40004000000 */
[----:B------:R-:W-:Y:S02]  /*0f70*/  R2UR UR7, R10 ;  /* 0x000000000a0772ca */ /* 0x000fe400000e0000 */
[C---:B0-----:R-:W-:Y:S02]  /*0f80*/  LOP3.LUT R9, R13.reuse, 0xf, RZ, 0xc0, !PT ;  /* 0x0000000f0d097812 */ /* 0x041fe400078ec0ff */
[----:B------:R-:W-:-:S02]  /*0f90*/  LOP3.LUT R10, R13, 0x7, RZ, 0xc0, !PT ;  /* 0x000000070d0a7812 */ /* 0x000fc400078ec0ff */
[C---:B------:R-:W-:Y:S02]  /*0fa0*/  LOP3.LUT R11, R13.reuse, 0x7ffffff0, RZ, 0xc0, !PT ;  /* 0x7ffffff00d0b7812 */ /* 0x040fe400078ec0ff */
[----:B------:R-:W-:Y:S01]  /*0fb0*/  LOP3.LUT R12, R13, 0x3, RZ, 0xc0, !PT ;  /* 0x000000030d0c7812 */ /* 0x000fe200078ec0ff */
[----:B------:R-:W-:Y:S01]  /*0fc0*/  VIADD R13, R9, 0xffffffff ;  /* 0xffffffff090d7836 */ /* 0x000fe20000000000 */
[----:B--2---:R-:W-:-:S07]  /*0fd0*/  IADD3 R18, PT, PT, R10, -0x1, RZ ;  /* 0xffffffff0a127810 */ /* 0x004fce0007ffe0ff */
.L_x_32:
[----:B0123--:R-:W0:Y:S01]  /*0fe0*/  LDC.64 R14, c[0x0][0x388] ;  /* 0x0000e200ff0e7b82 */ /* 0x00fe220000000a00 */
[----:B------:R-:W1:Y:S01]  /*0ff0*/  LDCU UR8, c[0x0][0x384] ;  /* 0x00007080ff0877ac */ /* 0x000e620008000800 */
[----:B------:R-:W-:-:S04]  /*1000*/  UIADD3 UR4, UPT, UPT, UR4, 0x1, URZ ;  /* 0x0000000104047890 */ /* 0x000fc8000fffe0ff */
[----:B-1----:R-:W-:Y:S01]  /*1010*/  UISETP.NE.AND UP0, UPT, UR4, UR8, UPT ;  /* 0x000000080400728c */ /* 0x002fe2000bf05270 */
[----:B0-----:R-:W-:-:S04]  /*1020*/  ISETP.GE.AND P0, PT, R14, 0x1, PT ;  /* 0x000000010e00780c */ /* 0x001fc80003f06270 */
[----:B------:R-:W-:-:S13]  /*1030*/  FSETP.NEU.OR P0, PT, R15, UR5, !P0 ;  /* 0x000000050f007c0b */ /* 0x000fda000c70d400 */
[----:B------:R-:W-:Y:S05]  /*1040*/  @P0 BRA `(.L_x_7) ;  /* 0x0000001000600947 */ /* 0x000fea0003800000 */
[----:B------:R-:W0:Y:S02]  /*1050*/  LDCU UR5, c[0x0][0x390] ;  /* 0x00007200ff0577ac */ /* 0x000e240008000800 */
[----:B0-----:R-:W-:-:S09]  /*1060*/  UISETP.GE.AND UP1, UPT, UR5, 0x1, UPT ;  /* 0x000000010500788c */ /* 0x001fd2000bf26270 */
[----:B------:R-:W-:Y:S05]  /*1070*/  BRA.U !UP1, `(.L_x_8) ;  /* 0x0000000d096c7547 */ /* 0x000fea000b800000 */
[----:B------:R-:W0:Y:S02]  /*1080*/  LDCU UR5, c[0x0][0x394] ;  /* 0x00007280ff0577ac */ /* 0x000e240008000800 */
[----:B0-----:R-:W-:-:S09]  /*1090*/  UISETP.GE.AND UP1, UPT, UR5, 0x1, UPT ;  /* 0x000000010500788c */ /* 0x001fd2000bf26270 */
[----:B------:R-:W-:Y:S05]  /*10a0*/  BRA.U !UP1, `(.L_x_9) ;  /* 0x00000005091c7547 */ /* 0x000fea000b800000 */
[----:B------:R-:W-:-:S05]  /*10b0*/  UMOV UR5, URZ ;  /* 0x000000ff00057c82 */ /* 0x000fca0008000000 */
.L_x_15:
[----:B0-----:R-:W0:Y:S01]  /*10c0*/  LDCU UR8, c[0x0][0x390] ;  /* 0x00007200ff0877ac */ /* 0x001e220008000800 */
[----:B------:R-:W-:Y:S01]  /*10d0*/  IMAD.MOV.U32 R17, RZ, RZ, RZ ;  /* 0x000000ffff117224 */ /* 0x000fe200078e00ff */
[----:B0-----:R-:W-:-:S09]  /*10e0*/  UISETP.GE.U32.AND UP1, UPT, UR8, 0x10, UPT ;  /* 0x000000100800788c */ /* 0x001fd2000bf26070 */
[----:B-123--:R-:W-:Y:S05]  /*10f0*/  BRA.U !UP1, `(.L_x_10) ;  /* 0x00000001095c7547 */ /* 0x00efea000b800000 */
[----:B------:R-:W0:Y:S01]  /*1100*/  LDC.64 R14, c[0x0][0x3d0] ;  /* 0x0000f400ff0e7b82 */ /* 0x000e220000000a00 */
[----:B------:R-:W-:-:S07]  /*1110*/  HFMA2 R19, -RZ, RZ, 0, 0 ;  /* 0x00000000ff137431 */ /* 0x000fce00000001ff */
.L_x_11:
[----:B01----:R-:W-:-:S04]  /*1120*/  IMAD.WIDE.U32 R16, R19, 0x4, R14 ;  /* 0x0000000413107825 */ /* 0x003fc800078e000e */
[----:B------:R-:W-:Y:S01]  /*1130*/  VIADD R19, R19, 0x10 ;  /* 0x0000001013137836 */ /* 0x000fe20000000000 */
[----:B------:R1:W-:Y:S04]  /*1140*/  STG.E desc[UR12][R16.64], R8 ;  /* 0x0000000810007986 */ /* 0x0003e8000c10190c */
[----:B------:R1:W-:Y:S01]  /*1150*/  STG.E desc[UR12][R16.64+0x4], R8 ;  /* 0x0000040810007986 */ /* 0x0003e2000c10190c */
[----:B------:R-:W-:-:S03]  /*1160*/  ISETP.NE.AND P0, PT, R19, R11, PT ;  /* 0x0000000b1300720c */ /* 0x000fc60003f05270 */
[----:B------:R1:W-:Y:S04]  /*1170*/  STG.E desc[UR12][R16.64+0x8], R8 ;  /* 0x0000080810007986 */ /* 0x0003e8000c10190c */
        /* <DEDUP_REMOVED lines=12> */
[----:B------:R1:W-:Y:S01]  /*1240*/  STG.E desc[UR12][R16.64+0x3c], R8 ;  /* 0x00003c0810007986 */ /* 0x0003e2000c10190c */
[----:B------:R-:W-:Y:S05]  /*1250*/  @P0 BRA `(.L_x_11) ;  /* 0xfffffffc00b00947 */ /* 0x000fea000383ffff */
[----:B-1----:R-:W-:-:S07]  /*1260*/  MOV R17, R11 ;  /* 0x0000000b00117202 */ /* 0x002fce0000000f00 */
.L_x_10:
[----:B------:R-:W-:-:S13]  /*1270*/  ISETP.NE.AND P0, PT, R9, RZ, PT ;  /* 0x000000ff0900720c */ /* 0x000fda0003f05270 */
[----:B------:R-:W-:Y:S05]  /*1280*/  @!P0 BRA `(.L_x_12) ;  /* 0x0000000000888947 */ /* 0x000fea0003800000 */
[----:B------:R-:W-:Y:S02]  /*1290*/  ISETP.GE.U32.AND P0, PT, R13, 0x7, PT ;  /* 0x000000070d00780c */ /* 0x000fe40003f06070 */
[----:B------:R-:W-:-:S11]  /*12a0*/  ISETP.NE.AND P1, PT, R10, RZ, PT ;  /* 0x000000ff0a00720c */ /* 0x000fd60003f25270 */
[----:B------:R-:W-:Y:S05]  /*12b0*/  @!P0 BRA `(.L_x_13) ;  /* 0x00000000002c8947 */ /* 0x000fea0003800000 */
[----:B------:R-:W0:Y:S02]  /*12c0*/  LDC.64 R14, c[0x0][0x3d0] ;  /* 0x0000f400ff0e7b82 */ /* 0x000e240000000a00 */
[----:B0-----:R-:W-:-:S04]  /*12d0*/  IMAD.WIDE.U32 R14, R17, 0x4, R14 ;  /* 0x00000004110e7825 */ /* 0x001fc800078e000e */
[----:B------:R-:W-:Y:S01]  /*12e0*/  VIADD R17, R17, 0x8 ;  /* 0x0000000811117836 */ /* 0x000fe20000000000 */
[----:B------:R0:W-:Y:S04]  /*12f0*/  STG.E desc[UR12][R14.64], R8 ;  /* 0x000000080e007986 */ /* 0x0001e8000c10190c */
[----:B------:R0:W-:Y:S04]  /*1300*/  STG.E desc[UR12][R14.64+0x4], R8 ;  /* 0x000004080e007986 */ /* 0x0001e8000c10190c */
[----:B------:R0:W-:Y:S04]  /*1310*/  STG.E desc[UR12][R14.64+0x8], R8 ;  /* 0x000008080e007986 */ /* 0x0001e8000c10190c */
[----:B------:R0:W-:Y:S04]  /*1320*/  STG.E desc[UR12][R14.64+0xc], R8 ;  /* 0x00000c080e007986 */ /* 0x0001e8000c10190c */
[----:B------:R0:W-:Y:S04]  /*1330*/  STG.E desc[UR12][R14.64+0x10], R8 ;  /* 0x000010080e007986 */ /* 0x0001e8000c10190c */
[----:B------:R0:W-:Y:S04]  /*1340*/  STG.E desc[UR12][R14.64+0x14], R8 ;  /* 0x000014080e007986 */ /* 0x0001e8000c10190c */
[----:B------:R0:W-:Y:S04]  /*1350*/  STG.E desc[UR12][R14.64+0x18], R8 ;  /* 0x000018080e007986 */ /* 0x0001e8000c10190c */
[----:B------:R0:W-:Y:S02]  /*1360*/  STG.E desc[UR12][R14.64+0x1c], R8 ;  /* 0x00001c080e007986 */ /* 0x0001e4000c10190c */
.L_x_13:
[----:B------:R-:W-:Y:S05]  /*1370*/  @!P1 BRA `(.L_x_12) ;  /* 0x00000000004c9947 */ /* 0x000fea0003800000 */
[----:B------:R-:W-:Y:S02]  /*1380*/  ISETP.GE.U32.AND P0, PT, R18, 0x3, PT ;  /* 0x000000031200780c */ /* 0x000fe40003f06070 */
[----:B------:R-:W-:-:S11]  /*1390*/  ISETP.NE.AND P1, PT, R12, RZ, PT ;  /* 0x000000ff0c00720c */ /* 0x000fd60003f25270 */
[----:B------:R-:W-:Y:S05]  /*13a0*/  @!P0 BRA `(.L_x_14) ;  /* 0x00000000001c8947 */ /* 0x000fea0003800000 */
[----:B0-----:R-:W0:Y:S02]  /*13b0*/  LDC.64 R14, c[0x0][0x3d0] ;  /* 0x0000f400ff0e7b82 */ /* 0x001e240000000a00 */
[C---:B0-----:R-:W-:Y:S01]  /*13c0*/  IMAD.WIDE.U32 R14, R17.reuse, 0x4, R14 ;  /* 0x00000004110e7825 */ /* 0x041fe200078e000e */
[----:B------:R-:W-:-:S04]  /*13d0*/  IADD3 R17, PT, PT, R17, 0x4, RZ ;  /* 0x0000000411117810 */ /* 0x000fc80007ffe0ff */
[----:B------:R1:W-:Y:S04]  /*13e0*/  STG.E desc[UR12][R14.64], R8 ;  /* 0x000000080e007986 */ /* 0x0003e8000c10190c */
[----:B------:R1:W-:Y:S04]  /*13f0*/  STG.E desc[UR12][R14.64+0x4], R8 ;  /* 0x000004080e007986 */ /* 0x0003e8000c10190c */
[----:B------:R1:W-:Y:S04]  /*1400*/  STG.E desc[UR12][R14.64+0x8], R8 ;  /* 0x000008080e007986 */ /* 0x0003e8000c10190c */
[----:B------:R1:W-:Y:S02]  /*1410*/  STG.E desc[UR12][R14.64+0xc], R8 ;  /* 0x00000c080e007986 */ /* 0x0003e4000c10190c */
.L_x_14:
[----:B------:R-:W-:Y:S05]  /*1420*/  @!P1 BRA `(.L_x_12) ;  /* 0x0000000000209947 */ /* 0x000fea0003800000 */
[----:B01----:R-:W0:Y:S01]  /*1430*/  LDC.64 R14, c[0x0][0x3d0] ;  /* 0x0000f400ff0e7b82 */ /* 0x003e220000000a00 */
[----:B------:R-:W-:Y:S01]  /*1440*/  ISETP.NE.AND P0, PT, R12, 0x1, PT ;  /* 0x000000010c00780c */ /* 0x000fe20003f05270 */
[----:B0-----:R-:W-:-:S05]  /*1450*/  IMAD.WIDE.U32 R14, R17, 0x4, R14 ;  /* 0x00000004110e7825 */ /* 0x001fca00078e000e */
[----:B------:R2:W-:Y:S07]  /*1460*/  STG.E desc[UR12][R14.64], R8 ;  /* 0x000000080e007986 */ /* 0x0005ee000c10190c */
[----:B------:R-:W-:Y:S05]  /*1470*/  @!P0 BRA `(.L_x_12) ;  /* 0x00000000000c8947 */ /* 0x000fea0003800000 */
[----:B------:R-:W-:Y:S01]  /*1480*/  ISETP.NE.AND P0, PT, R12, 0x2, PT ;  /* 0x000000020c00780c */ /* 0x000fe20003f05270 */
[----:B------:R3:W-:-:S12]  /*1490*/  STG.E desc[UR12][R14.64+0x4], R8 ;  /* 0x000004080e007986 */ /* 0x0007d8000c10190c */
[----:B------:R3:W-:Y:S02]  /*14a0*/  @P0 STG.E desc[UR12][R14.64+0x8], R8 ;  /* 0x000008080e000986 */ /* 0x0007e4000c10190c */
.L_x_12:
[----:B------:R-:W4:Y:S01]  /*14b0*/  LDCU UR11, c[0x0][0x388] ;  /* 0x00007100ff0b77ac */ /* 0x000f220008000800 */
[----:B------:R-:W-:-:S03]  /*14c0*/  UIADD3 UR8, UPT, UPT, UR5, 0x1, URZ ;  /* 0x0000000105087890 */ /* 0x000fc6000fffe0ff */
[----:B------:R-:W-:Y:S01]  /*14d0*/  UMOV UR5, UR7 ;  /* 0x0000000700057c82 */ /* 0x000fe20008000000 */
[----:B----4-:R-:W-:-:S09]  /*14e0*/  UISETP.NE.AND UP1, UPT, UR8, UR11, UPT ;  /* 0x0000000b0800728c */ /* 0x010fd2000bf25270 */
[----:B------:R-:W-:Y:S05]  /*14f0*/  BRA.U !UP1, `(.L_x_7) ;  /* 0x0000000d09347547 */ /* 0x000fea000b800000 */
[----:B------:R-:W-:Y:S01]  /*1500*/  UMOV UR5, UR8 ;  /* 0x0000000800057c82 */ /* 0x000fe20008000000 */
[----:B------:R-:W-:Y:S05]  /*1510*/  BRA `(.L_x_15) ;  /* 0xfffffff800e87947 */ /* 0x000fea000383ffff */
.L_x_9:
[----:B------:R-:W0:Y:S02]  /*1520*/  LDC R14, c[0x0][0x3b8] ;  /* 0x0000ee00ff0e7b82 */ /* 0x000e240000000800 */
[----:B0-----:R-:W-:-:S13]  /*1530*/  FSETP.GEU.AND P0, PT, R14, 1, PT ;  /* 0x3f8000000e00780b */ /* 0x001fda0003f0e000 */
[----:B------:R-:W-:Y:S05]  /*1540*/  @!P0 BRA `(.L_x_16) ;  /* 0x00000004001c8947 */ /* 0x000fea0003800000 */
[----:B------:R-:W-:-:S05]  /*1550*/  UMOV UR5, URZ ;  /* 0x000000ff00057c82 */ /* 0x000fca0008000000 */
.L_x_22:
[----:B0-----:R-:W0:Y:S01]  /*1560*/  LDCU UR8, c[0x0][0x390] ;  /* 0x00007200ff0877ac */ /* 0x001e220008000800 */
[----:B------:R-:W-:Y:S01]  /*1570*/  IMAD.MOV.U32 R17, RZ, RZ, RZ ;  /* 0x000000ffff117224 */ /* 0x000fe200078e00ff */
[----:B0-----:R-:W-:-:S09]  /*1580*/  UISETP.GE.U32.AND UP1, UPT, UR8, 0x10, UPT ;  /* 0x000000100800788c */ /* 0x001fd2000bf26070 */
[----:B-123--:R-:W-:Y:S05]  /*1590*/  BRA.U !UP1, `(.L_x_17) ;  /* 0x00000001095c7547 */ /* 0x00efea000b800000 */
[----:B------:R-:W0:Y:S01]  /*15a0*/  LDC.64 R14, c[0x0][0x3d0] ;  /* 0x0000f400ff0e7b82 */ /* 0x000e220000000a00 */
[----:B------:R-:W-:-:S07]  /*15b0*/  HFMA2 R19, -RZ, RZ, 0, 0 ;  /* 0x00000000ff137431 */ /* 0x000fce00000001ff */
.L_x_18:
        /* <DEDUP_REMOVED lines=21> */
.L_x_17:
        /* <DEDUP_REMOVED lines=16> */
.L_x_20:
        /* <DEDUP_REMOVED lines=11> */
.L_x_21:
        /* <DEDUP_REMOVED lines=9> */
.L_x_19:
[----:B------:R-:W4:Y:S01]  /*1950*/  LDCU UR11, c[0x0][0x388] ;  /* 0x00007100ff0b77ac */ /* 0x000f220008000800 */
[----:B------:R-:W-:-:S03]  /*1960*/  UIADD3 UR8, UPT, UPT, UR5, 0x1, URZ ;  /* 0x0000000105087890 */ /* 0x000fc6000fffe0ff */
[----:B------:R-:W-:Y:S01]  /*1970*/  UMOV UR5, UR6 ;  /* 0x0000000600057c82 */ /* 0x000fe20008000000 */
[----:B----4-:R-:W-:-:S09]  /*1980*/  UISETP.NE.AND UP1, UPT, UR8, UR11, UPT ;  /* 0x0000000b0800728c */ /* 0x010fd2000bf25270 */
[----:B------:R-:W-:Y:S05]  /*1990*/  BRA.U !UP1, `(.L_x_7) ;  /* 0x00000009090c7547 */ /* 0x000fea000b800000 */
[----:B------:R-:W-:Y:S01]  /*19a0*/  UMOV UR5, UR8 ;  /* 0x0000000800057c82 */ /* 0x000fe20008000000 */
[----:B------:R-:W-:Y:S05]  /*19b0*/  BRA `(.L_x_22) ;  /* 0xfffffff800e87947 */ /* 0x000fea000383ffff */
.L_x_16:
[----:B------:R-:W-:-:S05]  /*19c0*/  UMOV UR5, URZ ;  /* 0x000000ff00057c82 */ /* 0x000fca0008000000 */
.L_x_28:
[----:B0-----:R-:W0:Y:S01]  /*19d0*/  LDCU UR8, c[0x0][0x390] ;  /* 0x00007200ff0877ac */ /* 0x001e220008000800 */
[----:B------:R-:W-:Y:S01]  /*19e0*/  IMAD.MOV.U32 R17, RZ, RZ, RZ ;  /* 0x000000ffff117224 */ /* 0x000fe200078e00ff */
[----:B0-----:R-:W-:-:S09]  /*19f0*/  UISETP.GE.U32.AND UP1, UPT, UR8, 0x10, UPT ;  /* 0x000000100800788c */ /* 0x001fd2000bf26070 */
[----:B-123--:R-:W-:Y:S05]  /*1a00*/  BRA.U !UP1, `(.L_x_23) ;  /* 0x00000001095c7547 */ /* 0x00efea000b800000 */
[----:B------:R-:W0:Y:S01]  /*1a10*/  LDC.64 R14, c[0x0][0x3d0] ;  /* 0x0000f400ff0e7b82 */ /* 0x000e220000000a00 */
[----:B------:R-:W-:-:S07]  /*1a20*/  HFMA2 R19, -RZ, RZ, 0, 0 ;  /* 0x00000000ff137431 */ /* 0x000fce00000001ff */
.L_x_24:
        /* <DEDUP_REMOVED lines=21> */
.L_x_23:
        /* <DEDUP_REMOVED lines=16> */
.L_x_26:
        /* <DEDUP_REMOVED lines=11> */
.L_x_27:
        /* <DEDUP_REMOVED lines=9> */
.L_x_25:
[----:B------:R-:W4:Y:S01]  /*1dc0*/  LDCU UR11, c[0x0][0x388] ;  /* 0x00007100ff0b77ac */ /* 0x000f220008000800 */
[----:B------:R-:W-:-:S03]  /*1dd0*/  UIADD3 UR8, UPT, UPT, UR5, 0x1, URZ ;  /* 0x0000000105087890 */ /* 0x000fc6000fffe0ff */
[----:B------:R-:W-:Y:S01]  /*1de0*/  UMOV UR5, UR6 ;  /* 0x0000000600057c82 */ /* 0x000fe20008000000 */
[----:B----4-:R-:W-:-:S09]  /*1df0*/  UISETP.NE.AND UP1, UPT, UR8, UR11, UPT ;  /* 0x0000000b0800728c */ /* 0x010fd2000bf25270 */
[----:B------:R-:W-:Y:S05]  /*1e00*/  BRA.U !UP1, `(.L_x_7) ;  /* 0x0000000109f07547 */ /* 0x000fea000b800000 */
[----:B------:R-:W-:Y:S01]  /*1e10*/  UMOV UR5, UR8 ;  /* 0x0000000800057c82 */ /* 0x000fe20008000000 */
[----:B------:R-:W-:Y:S05]  /*1e20*/  BRA `(.L_x_28) ;  /* 0xfffffff800e87947 */ /* 0x000fea000383ffff */
.L_x_8:
[----:B------:R-:W0:Y:S02]  /*1e30*/  LDCU UR5, c[0x0][0x394] ;  /* 0x00007280ff0577ac */ /* 0x000e240008000800 */
[----:B0-----:R-:W-:-:S03]  /*1e40*/  UISETP.GT.AND UP1, UPT, UR5, URZ, UPT ;  /* 0x000000ff0500728c */ /* 0x001fc6000bf24270 */
[----:B------:R-:W-:-:S06]  /*1e50*/  UMOV UR5, UR7 ;  /* 0x0000000700057c82 */ /* 0x000fcc0008000000 */
[----:B------:R-:W-:Y:S05]  /*1e60*/  BRA.U UP1, `(.L_x_7) ;  /* 0x0000000101d87547 */ /* 0x000fea000b800000 */
[----:B------:R-:W0:Y:S02]  /*1e70*/  LDC R14, c[0x0][0x3b8] ;  /* 0x0000ee00ff0e7b82 */ /* 0x000e240000000800 */
[----:B0-----:R-:W-:-:S13]  /*1e80*/  FSETP.GEU.AND P0, PT, R14, 1, PT ;  /* 0x3f8000000e00780b */ /* 0x001fda0003f0e000 */
[----:B------:R-:W-:Y:S05]  /*1e90*/  @P0 BRA `(.L_x_29) ;  /* 0x0000000000140947 */ /* 0x000fea0003800000 */
[----:B------:R-:W-:Y:S01]  /*1ea0*/  ISETP.GE.U32.AND P0, PT, R4, 0x2, PT ;  /* 0x000000020400780c */ /* 0x000fe20003f06070 */
[----:B------:R-:W-:-:S12]  /*1eb0*/  IMAD.MOV.U32 R15, RZ, RZ, R7 ;  /* 0x000000ffff0f7224 */ /* 0x000fd800078e0007 */
[----:B------:R-:W-:Y:S05]  /*1ec0*/  @!P0 BRA `(.L_x_30) ;  /* 0x0000000000148947 */ /* 0x000fea0003800000 */
[----:B------:R-:W-:Y:S01]  /*1ed0*/  MOV R15, R3 ;  /* 0x00000003000f7202 */ /* 0x000fe20000000f00 */
[----:B------:R-:W-:Y:S06]  /*1ee0*/  BRA `(.L_x_30) ;  /* 0x00000000000c7947 */ /* 0x000fec0003800000 */
.L_x_29:
[----:B------:R-:W-:Y:S01]  /*1ef0*/  ISETP.GE.U32.AND P0, PT, R4, 0x2, PT ;  /* 0x000000020400780c */ /* 0x000fe20003f06070 */
[----:B------:R-:W-:-:S12]  /*1f00*/  IMAD.MOV.U32 R15, RZ, RZ, R6 ;  /* 0x000000ffff0f7224 */ /* 0x000fd800078e0006 */
[----:B------:R-:W-:-:S07]  /*1f10*/  @P0 MOV R15, R5 ;  /* 0x00000005000f0202 */ /* 0x000fce0000000f00 */
.L_x_30:
[----:B------:R-:W0:Y:S01]  /*1f20*/  MUFU.RSQ R17, R2 ;  /* 0x0000000200117308 */ /* 0x000e220000001400 */
[C---:B------:R-:W-:Y:S01]  /*1f30*/  FSETP.NEU.AND P1, PT, |R0|.reuse, 1, PT ;  /* 0x3f8000000000780b */ /* 0x040fe20003f2d200 */
[----:B------:R-:W-:Y:S01]  /*1f40*/  IMAD.MOV.U32 R19, RZ, RZ, 0x3d10ecef ;  /* 0x3d10ecefff137424 */ /* 0x000fe200078e00ff */
[----:B------:R-:W-:Y:S01]  /*1f50*/  FSETP.GT.AND P0, PT, |R0|, 0.56000000238418579102, PT ;  /* 0x3f0f5c290000780b */ /* 0x000fe20003f04200 */
[----:B------:R-:W-:Y:S01]  /*1f60*/  UMOV UR8, 0x3d8b11b ;  /* 0x03d8b11b00087882 */ /* 0x000fe20000000000 */
[----:B------:R-:W1:Y:S01]  /*1f70*/  LDCU UR5, c[0x0][0x3b4] ;  /* 0x00007680ff0577ac */ /* 0x000e620008000800 */
[----:B------:R-:W-:Y:S02]  /*1f80*/  IMAD.U32 R22, RZ, RZ, UR8 ;  /* 0x00000008ff167e24 */ /* 0x000fe4000f8e00ff */
[----:B0-----:R-:W-:Y:S01]  /*1f90*/  FMUL R14, R2, R17 ;  /* 0x00000011020e7220 */ /* 0x001fe20000400000 */
[----:B------:R-:W-:-:S04]  /*1fa0*/  FMUL R17, R17, 0.5 ;  /* 0x3f00000011117820 */ /* 0x000fc80000400000 */
[----:B------:R-:W-:Y:S01]  /*1fb0*/  FFMA R17, -R14, R17, 0.5 ;  /* 0x3f0000000e117423 */ /* 0x000fe20000000111 */
[----:B-1----:R-:W-:-:S03]  /*1fc0*/  FADD R16, -R15, UR5 ;  /* 0x000000050f107e21 */ /* 0x002fc60008000100 */
[----:B------:R-:W-:-:S05]  /*1fd0*/  FFMA R17, R14, R17, R14 ;  /* 0x000000110e117223 */ /* 0x000fca000000000e */
[----:B------:R-:W-:Y:S02]  /*1fe0*/  FSEL R17, R17, RZ, P1 ;  /* 0x000000ff11117208 */ /* 0x000fe40000800000 */
[----:B------:R-:W-:Y:S02]  /*1ff0*/  FSETP.GT.AND P1, PT, R0, 0.56000000238418579102, PT ;  /* 0x3f0f5c290000780b */ /* 0x000fe40003f24000 */
[----:B------:R-:W-:-:S04]  /*2000*/  FSEL R17, R17, |R0|, P0 ;  /* 0x4000000011117208 */ /* 0x000fc80000000000 */
[----:B------:R-:W-:-:S05]  /*2010*/  LOP3.LUT R17, R17, 0x80000000, R0, 0xb8, !PT ;  /* 0x8000000011117812 */ /* 0x000fca00078eb800 */
[----:B------:R-:W-:-:S04]  /*2020*/  FMUL R14, R17, R17 ;  /* 0x00000011110e7220 */ /* 0x000fc80000400000 */
[----:B------:R-:W-:-:S04]  /*2030*/  FFMA R19, R14, R19, 0.016980519518256187439 ;  /* 0x3c8b1abb0e137423 */ /* 0x000fc80000000013 */
[----:B------:R-:W-:-:S04]  /*2040*/  FFMA R19, R14, R19, 0.030762933194637298584 ;  /* 0x3cfc028c0e137423 */ /* 0x000fc80000000013 */
[----:B------:R-:W-:-:S04]  /*2050*/  FFMA R19, R14, R19, 0.044709417968988418579 ;  /* 0x3d3721390e137423 */ /* 0x000fc80000000013 */
[----:B------:R-:W-:-:S04]  /*2060*/  FFMA R19, R14, R19, 0.074989043176174163818 ;  /* 0x3d9993db0e137423 */ /* 0x000fc80000000013 */
[----:B------:R-:W-:-:S04]  /*2070*/  FFMA R19, R14, R19, 0.16666707396507263184 ;  /* 0x3e2aaac60e137423 */ /* 0x000fc80000000013 */
[----:B------:R-:W-:Y:S01]  /*2080*/  FMUL R14, R14, R19 ;  /* 0x000000130e0e7220 */ /* 0x000fe20000400000 */
[----:B------:R-:W-:-:S03]  /*2090*/  HFMA2 R19, -RZ, RZ, 1.9599609375, 20144 ;  /* 0x3fd774ebff137431 */ /* 0x000fc600000001ff */
[----:B------:R-:W-:-:S05]  /*20a0*/  FFMA R17, R17, R14, R17 ;  /* 0x0000000e11117223 */ /* 0x000fca0000000011 */
[----:B------:R-:W-:-:S05]  /*20b0*/  FSEL R14, R17, -R17, P0 ;  /* 0x80000011110e7208 */ /* 0x000fca0000000000 */
[----:B------:R-:W-:-:S04]  /*20c0*/  @!P1 FFMA R17, R19, 0.93318945169448852539, R14 ;  /* 0x3f6ee58113119823 */ /* 0x000fc8000000000e */
[----:B------:R-:W-:-:S04]  /*20d0*/  @P0 FADD R17, R17, R17 ;  /* 0x0000001111110221 */ /* 0x000fc80000000000 */
[----:B------:R-:W0:Y:S08]  /*20e0*/  MUFU.RCP R14, R17 ;  /* 0x00000011000e7308 */ /* 0x000e300000001000 */
[----:B------:R-:W1:Y:S01]  /*20f0*/  FCHK P0, R22, R17 ;  /* 0x0000001116007302 */ /* 0x000e620000000000 */
[----:B0-----:R-:W-:-:S04]  /*2100*/  FFMA R19, -R17, R14, 1 ;  /* 0x3f80000011137423 */ /* 0x001fc8000000010e */
[----:B------:R-:W-:-:S04]  /*2110*/  FFMA R14, R14, R19, R14 ;  /* 0x000000130e0e7223 */ /* 0x000fc8000000000e */
[----:B------:R-:W-:-:S04]  /*2120*/  FFMA R19, R14, 1.273600041036807973e-36, RZ ;  /* 0x03d8b11b0e137823 */ /* 0x000fc800000000ff */
[----:B------:R-:W-:-:S04]  /*2130*/  FFMA R20, -R17, R19, 1.273600041036807973e-36 ;  /* 0x03d8b11b11147423 */ /* 0x000fc80000000113 */
[----:B------:R-:W-:Y:S01]  /*2140*/  FFMA R19, R14, R20, R19 ;  /* 0x000000140e137223 */ /* 0x000fe20000000013 */
[----:B-1----:R-:W-:Y:S06]  /*2150*/  @!P0 BRA `(.L_x_31) ;  /* 0x0000000000108947 */ /* 0x002fec0003800000 */
[----:B------:R-:W-:Y:S01]  /*2160*/  MOV R15, R17 ;  /* 0x00000011000f7202 */ /* 0x000fe20000000f00 */
[----:B------:R-:W-:Y:S01]  /*2170*/  IMAD.MOV.U32 R14, RZ, RZ, 0x3d8b11b ;  /* 0x03d8b11bff0e7424 */ /* 0x000fe200078e00ff */
[----:B------:R-:W-:-:S07]  /*2180*/  MOV R20, 0x21a0 ;  /* 0x000021a000147802 */ /* 0x000fce0000000f00 */
[----:B------:R-:W-:Y:S05]  /*2190*/  CALL.REL.NOINC `($__internal_0_$__cuda_sm3x_div_rn_noftz_f32_slowpath) ;  /* 0x0000000000407944 */ /* 0x000fea0003c00000 */
.L_x_31:
[----:B------:R-:W0:Y:S02]  /*21a0*/  LDCU UR5, c[0x0][0x3b0] ;  /* 0x00007600ff0577ac */ /* 0x000e240008000800 */
[----:B0-----:R-:W-:-:S05]  /*21b0*/  FFMA R16, R16, UR5, R19 ;  /* 0x0000000510107c23 */ /* 0x001fca0008000013 */
[----:B------:R-:W-:-:S15]  /*21c0*/  R2UR UR5, R16 ;  /* 0x00000000100572ca */ /* 0x000fde00000e0000 */
.L_x_7:
[----:B------:R-:W-:Y:S05]  /*21d0*/  BRA.U UP0, `(.L_x_32) ;  /* 0xffffffed00807547 */ /* 0x000fea000b83ffff */
.L_x_0:
[----:B------:R-:W4:Y:S01]  /*21e0*/  F2F.F64.F32 R2, UR5 ;  /* 0x0000000500027d10 */ /* 0x000f220008201800 */
[----:B------:R-:W-:Y:S01]  /*21f0*/  MOV R0, 0x0 ;  /* 0x0000000000007802 */ /* 0x000fe20000000f00 */
[----:B------:R-:W5:Y:S01]  /*2200*/  LDCU.64 UR4, c[0x4][0x8] ;  /* 0x01000100ff0477ac */ /* 0x000f620008000a00 */
[----:B------:R-:W-:Y:S01]  /*2210*/  MOV R6, UR9 ;  /* 0x0000000900067c02 */ /* 0x000fe20008000f00 */
[----:B------:R-:W-:Y:S01]  /*2220*/  IMAD.U32 R7, RZ, RZ, UR10 ;  /* 0x0000000aff077e24 */ /* 0x000fe2000f8e00ff */
[----:B0123--:R0:W1:Y:S01]  /*2230*/  LDC.64 R8, c[0x4][R0] ;  /* 0x0100000000087b82 */ /* 0x00f0620000000a00 */
[----:B----4-:R0:W-:Y:S01]  /*2240*/  STL.64 [R1], R2 ;  /* 0x0000000201007387 */ /* 0x0101e20000100a00 */
[----:B-----5:R-:W-:Y:S01]  /*2250*/  MOV R4, UR4 ;  /* 0x0000000400047c02 */ /* 0x020fe20008000f00 */
[----:B------:R-:W-:-:S07]  /*2260*/  IMAD.U32 R5, RZ, RZ, UR5 ;  /* 0x00000005ff057e24 */ /* 0x000fce000f8e00ff */
[----:B------:R-:W-:-:S07]  /*2270*/  LEPC R20, `(.L_x_33) ;  /* 0x000000001014794e */ /* 0x000fce0000000000 */
[----:B01----:R-:W-:Y:S05]  /*2280*/  CALL.ABS.NOINC R8 ;  /* 0x0000000008007343 */ /* 0x003fea0003c00000 */
.L_x_33:
[----:B------:R-:W-:Y:S05]  /*2290*/  EXIT ;  /* 0x000000000000794d */ /* 0x000fea0003800000 */
        .weak           $__internal_0_$__cuda_sm3x_div_rn_noftz_f32_slowpath
        .type           $__internal_0_$__cuda_sm3x_div_rn_noftz_f32_slowpath,@function
        .size           $__internal_0_$__cuda_sm3x_div_rn_noftz_f32_slowpath,(.L_x_43 - $__internal_0_$__cuda_sm3x_div_rn_noftz_f32_slowpath)
$__internal_0_$__cuda_sm3x_div_rn_noftz_f32_slowpath:
[----:B------:R-:W-:Y:S02]  /*22a0*/  SHF.R.U32.HI R19, RZ, 0x17, R15 ;  /* 0x00000017ff137819 */ /* 0x000fe4000001160f */
[----:B------:R-:W-:Y:S02]  /*22b0*/  SHF.R.U32.HI R22, RZ, 0x17, R14 ;  /* 0x00000017ff167819 */ /* 0x000fe4000001160e */
[----:B------:R-:W-:Y:S02]  /*22c0*/  LOP3.LUT R19, R19, 0xff, RZ, 0xc0, !PT ;  /* 0x000000ff13137812 */ /* 0x000fe400078ec0ff */
[----:B------:R-:W-:Y:S02]  /*22d0*/  LOP3.LUT R22, R22, 0xff, RZ, 0xc0, !PT ;  /* 0x000000ff16167812 */ /* 0x000fe400078ec0ff */
[----:B------:R-:W-:-:S03]  /*22e0*/  IADD3 R23, PT, PT, R19, -0x1, RZ ;  /* 0xffffffff13177810 */ /* 0x000fc60007ffe0ff */
[----:B------:R-:W-:Y:S01]  /*22f0*/  VIADD R21, R22, 0xffffffff ;  /* 0xffffffff16157836 */ /* 0x000fe20000000000 */
[----:B------:R-:W-:-:S04]  /*2300*/  ISETP.GT.U32.AND P0, PT, R23, 0xfd, PT ;  /* 0x000000fd1700780c */ /* 0x000fc80003f04070 */
[----:B------:R-:W-:-:S13]  /*2310*/  ISETP.GT.U32.OR P0, PT, R21, 0xfd, P0 ;  /* 0x000000fd1500780c */ /* 0x000fda0000704470 */
[----:B------:R-:W-:Y:S01]  /*2320*/  @!P0 MOV R17, RZ ;  /* 0x000000ff00118202 */ /* 0x000fe20000000f00 */
[----:B------:R-:W-:Y:S06]  /*2330*/  @!P0 BRA `(.L_x_34) ;  /* 0x00000000005c8947 */ /* 0x000fec0003800000 */
[----:B------:R-:W-:Y:S02]  /*2340*/  FSETP.GTU.FTZ.AND P0, PT, |R14|, +INF , PT ;  /* 0x7f8000000e00780b */ /* 0x000fe40003f1c200 */
[----:B------:R-:W-:-:S04]  /*2350*/  FSETP.GTU.FTZ.AND P1, PT, |R15|, +INF , PT ;  /* 0x7f8000000f00780b */ /* 0x000fc80003f3c200 */
[----:B------:R-:W-:-:S13]  /*2360*/  PLOP3.LUT P0, PT, P0, P1, PT, 0xf8, 0x8f ;  /* 0x00000000008f781c */ /* 0x000fda0000703f70 */
[----:B------:R-:W-:Y:S05]  /*2370*/  @P0 BRA `(.L_x_35) ;  /* 0x0000000400440947 */ /* 0x000fea0003800000 */
[----:B------:R-:W-:-:S13]  /*2380*/  LOP3.LUT P0, RZ, R15, 0x7fffffff, R14, 0xc8, !PT ;  /* 0x7fffffff0fff7812 */ /* 0x000fda000780c80e */
[----:B------:R-:W-:Y:S05]  /*2390*/  @!P0 BRA `(.L_x_36) ;  /* 0x0000000400348947 */ /* 0x000fea0003800000 */
[C---:B------:R-:W-:Y:S02]  /*23a0*/  FSETP.NEU.FTZ.AND P0, PT, |R14|.reuse, +INF , PT ;  /* 0x7f8000000e00780b */ /* 0x040fe40003f1d200 */
[----:B------:R-:W-:Y:S02]  /*23b0*/  FSETP.NEU.FTZ.AND P2, PT, |R15|, +INF , PT ;  /* 0x7f8000000f00780b */ /* 0x000fe40003f5d200 */
[----:B------:R-:W-:-:S11]  /*23c0*/  FSETP.NEU.FTZ.AND P1, PT, |R14|, +INF , PT ;  /* 0x7f8000000e00780b */ /* 0x000fd60003f3d200 */
[----:B------:R-:W-:Y:S05]  /*23d0*/  @!P2 BRA !P0, `(.L_x_36) ;  /* 0x000000040024a947 */ /* 0x000fea0004000000 */
[----:B------:R-:W-:-:S04]  /*23e0*/  LOP3.LUT P0, RZ, R14, 0x7fffffff, RZ, 0xc0, !PT ;  /* 0x7fffffff0eff7812 */ /* 0x000fc8000780c0ff */
[----:B------:R-:W-:-:S13]  /*23f0*/  PLOP3.LUT P0, PT, P2, P0, PT, 0x2f, 0xf2 ;  /* 0x0000000000f2781c */ /* 0x000fda0001700577 */
[----:B------:R-:W-:Y:S05]  /*2400*/  @P0 BRA `(.L_x_37) ;  /* 0x0000000400100947 */ /* 0x000fea0003800000 */
[----:B------:R-:W-:-:S04]  /*2410*/  LOP3.LUT P0, RZ, R15, 0x7fffffff, RZ, 0xc0, !PT ;  /* 0x7fffffff0fff7812 */ /* 0x000fc8000780c0ff */
[----:B------:R-:W-:-:S13]  /*2420*/  PLOP3.LUT P0, PT, P1, P0, PT, 0x2f, 0xf2 ;  /* 0x0000000000f2781c */ /* 0x000fda0000f00577 */
[----:B------:R-:W-:Y:S05]  /*2430*/  @P0 BRA `(.L_x_38) ;  /* 0x0000000000f80947 */ /* 0x000fea0003800000 */
[----:B------:R-:W-:Y:S02]  /*2440*/  ISETP.GE.AND P0, PT, R21, RZ, PT ;  /* 0x000000ff1500720c */ /* 0x000fe40003f06270 */
[----:B------:R-:W-:-:S11]  /*2450*/  ISETP.GE.AND P1, PT, R23, RZ, PT ;  /* 0x000000ff1700720c */ /* 0x000fd60003f26270 */
[----:B------:R-:W-:Y:S01]  /*2460*/  @P0 IMAD.MOV.U32 R17, RZ, RZ, RZ ;  /* 0x000000ffff110224 */ /* 0x000fe200078e00ff */
[----:B------:R-:W-:Y:S01]  /*2470*/  @!P0 MOV R17, 0xffffffc0 ;  /* 0xffffffc000118802 */ /* 0x000fe20000000f00 */
[----:B------:R-:W-:Y:S01]  /*2480*/  @!P0 FFMA R14, R14, 1.84467440737095516160e+19, RZ ;  /* 0x5f8000000e0e8823 */ /* 0x000fe200000000ff */
[----:B------:R-:W-:-:S03]  /*2490*/  @!P1 FFMA R15, R15, 1.84467440737095516160e+19, RZ ;  /* 0x5f8000000f0f9823 */ /* 0x000fc600000000ff */
[----:B------:R-:W-:-:S07]  /*24a0*/  @!P1 VIADD R17, R17, 0x40 ;  /* 0x0000004011119836 */ /* 0x000fce0000000000 */
.L_x_34:
[----:B------:R-:W-:Y:S01]  /*24b0*/  LEA R24, R19, 0xc0800000, 0x17 ;  /* 0xc080000013187811 */ /* 0x000fe200078eb8ff */
[----:B------:R-:W-:-:S03]  /*24c0*/  VIADD R22, R22, 0xffffff81 ;  /* 0xffffff8116167836 */ /* 0x000fc60000000000 */
[----:B------:R-:W-:Y:S01]  /*24d0*/  IADD3 R23, PT, PT, -R24, R15, RZ ;  /* 0x0000000f18177210 */ /* 0x000fe20007ffe1ff */
[C---:B------:R-:W-:Y:S01]  /*24e0*/  IMAD R14, R22.reuse, -0x800000, R14 ;  /* 0xff800000160e7824 */ /* 0x040fe200078e020e */
[----:B------:R-:W-:Y:S02]  /*24f0*/  IADD3 R22, PT, PT, R22, 0x7f, -R19 ;  /* 0x0000007f16167810 */ /* 0x000fe40007ffe813 */
[----:B------:R-:W0:Y:S01]  /*2500*/  MUFU.RCP R24, R23 ;  /* 0x0000001700187308 */ /* 0x000e220000001000 */
[----:B------:R-:W-:Y:S01]  /*2510*/  FADD.FTZ R21, -R23, -RZ ;  /* 0x800000ff17157221 */ /* 0x000fe20000010100 */
[----:B------:R-:W-:-:S03]  /*2520*/  IADD3 R22, PT, PT, R22, R17, RZ ;  /* 0x0000001116167210 */ /* 0x000fc60007ffe0ff */
[----:B0-----:R-:W-:-:S04]  /*2530*/  FFMA R15, R24, R21, 1 ;  /* 0x3f800000180f7423 */ /* 0x001fc80000000015 */
[----:B------:R-:W-:-:S04]  /*2540*/  FFMA R15, R24, R15, R24 ;  /* 0x0000000f180f7223 */ /* 0x000fc80000000018 */
[----:B------:R-:W-:-:S04]  /*2550*/  FFMA R24, R14, R15, RZ ;  /* 0x0000000f0e187223 */ /* 0x000fc800000000ff */
[----:B------:R-:W-:-:S04]  /*2560*/  FFMA R25, R21, R24, R14 ;  /* 0x0000001815197223 */ /* 0x000fc8000000000e */
[----:B------:R-:W-:-:S04]  /*2570*/  FFMA R24, R15, R25, R24 ;  /* 0x000000190f187223 */ /* 0x000fc80000000018 */
[----:B------:R-:W-:-:S04]  /*2580*/  FFMA R21, R21, R24, R14 ;  /* 0x0000001815157223 */ /* 0x000fc8000000000e */
[----:B------:R-:W-:-:S05]  /*2590*/  FFMA R14, R15, R21, R24 ;  /* 0x000000150f0e7223 */ /* 0x000fca0000000018 */
[----:B------:R-:W-:-:S04]  /*25a0*/  SHF.R.U32.HI R19, RZ, 0x17, R14 ;  /* 0x00000017ff137819 */ /* 0x000fc8000001160e */
[----:B------:R-:W-:-:S05]  /*25b0*/  LOP3.LUT R19, R19, 0xff, RZ, 0xc0, !PT ;  /* 0x000000ff13137812 */ /* 0x000fca00078ec0ff */
[----:B------:R-:W-:-:S05]  /*25c0*/  IMAD.IADD R19, R19, 0x1, R22 ;  /* 0x0000000113137824 */ /* 0x000fca00078e0216 */
[----:B------:R-:W-:-:S04]  /*25d0*/  IADD3 R17, PT, PT, R19, -0x1, RZ ;  /* 0xffffffff13117810 */ /* 0x000fc80007ffe0ff */
[----:B------:R-:W-:-:S13]  /*25e0*/  ISETP.GE.U32.AND P0, PT, R17, 0xfe, PT ;  /* 0x000000fe1100780c */ /* 0x000fda0003f06070 */
[----:B------:R-:W-:Y:S05]  /*25f0*/  @!P0 BRA `(.L_x_39) ;  /* 0x0000000000808947 */ /* 0x000fea0003800000 */
[----:B------:R-:W-:-:S13]  /*2600*/  ISETP.GT.AND P0, PT, R19, 0xfe, PT ;  /* 0x000000fe1300780c */ /* 0x000fda0003f04270 */
[----:B------:R-:W-:Y:S05]  /*2610*/  @P0 BRA `(.L_x_40) ;  /* 0x00000000006c0947 */ /* 0x000fea0003800000 */
[----:B------:R-:W-:-:S13]  /*2620*/  ISETP.GE.AND P0, PT, R19, 0x1, PT ;  /* 0x000000011300780c */ /* 0x000fda0003f06270 */
[----:B------:R-:W-:Y:S05]  /*2630*/  @P0 BRA `(.L_x_41) ;  /* 0x0000000000980947 */ /* 0x000fea0003800000 */
[----:B------:R-:W-:Y:S02]  /*2640*/  ISETP.GE.AND P0, PT, R19, -0x18, PT ;  /* 0xffffffe81300780c */ /* 0x000fe40003f06270 */
[----:B------:R-:W-:-:S11]  /*2650*/  LOP3.LUT R14, R14, 0x80000000, RZ, 0xc0, !PT ;  /* 0x800000000e0e7812 */ /* 0x000fd600078ec0ff */
[----:B------:R-:W-:Y:S05]  /*2660*/  @!P0 BRA `(.L_x_41) ;  /* 0x00000000008c8947 */ /* 0x000fea0003800000 */
[-CC-:B------:R-:W-:Y:S01]  /*2670*/  FFMA.RZ R17, R15, R21.reuse, R24.reuse ;  /* 0x000000150f117223 */ /* 0x180fe2000000c018 */
[C---:B------:R-:W-:Y:S02]  /*2680*/  ISETP.NE.AND P2, PT, R19.reuse, RZ, PT ;  /* 0x000000ff1300720c */ /* 0x040fe40003f45270 */
[----:B------:R-:W-:Y:S02]  /*2690*/  ISETP.NE.AND P1, PT, R19, RZ, PT ;  /* 0x000000ff1300720c */ /* 0x000fe40003f25270 */
[----:B------:R-:W-:Y:S01]  /*26a0*/  LOP3.LUT R22, R17, 0x7fffff, RZ, 0xc0, !PT ;  /* 0x007fffff11167812 */ /* 0x000fe200078ec0ff */
[CCC-:B------:R-:W-:Y:S01]  /*26b0*/  FFMA.RP R17, R15.reuse, R21.reuse, R24.reuse ;  /* 0x000000150f117223 */ /* 0x1c0fe20000008018 */
[----:B------:R-:W-:Y:S01]  /*26c0*/  FFMA.RM R24, R15, R21, R24 ;  /* 0x000000150f187223 */ /* 0x000fe20000004018 */
[C---:B------:R-:W-:Y:S01]  /*26d0*/  VIADD R15, R19.reuse, 0x20 ;  /* 0x00000020130f7836 */ /* 0x040fe20000000000 */
[----:B------:R-:W-:Y:S02]  /*26e0*/  LOP3.LUT R22, R22, 0x800000, RZ, 0xfc, !PT ;  /* 0x0080000016167812 */ /* 0x000fe400078efcff */
[----:B------:R-:W-:-:S02]  /*26f0*/  IADD3 R19, PT, PT, -R19, RZ, RZ ;  /* 0x000000ff13137210 */ /* 0x000fc40007ffe1ff */
[----:B------:R-:W-:Y:S02]  /*2700*/  SHF.L.U32 R15, R22, R15, RZ ;  /* 0x0000000f160f7219 */ /* 0x000fe400000006ff */
[----:B------:R-:W-:Y:S02]  /*2710*/  FSETP.NEU.FTZ.AND P0, PT, R17, R24, PT ;  /* 0x000000181100720b */ /* 0x000fe40003f1d000 */
[----:B------:R-:W-:Y:S02]  /*2720*/  SEL R17, R19, RZ, P2 ;  /* 0x000000ff13117207 */ /* 0x000fe40001000000 */
[----:B------:R-:W-:Y:S02]  /*2730*/  ISETP.NE.AND P1, PT, R15, RZ, P1 ;  /* 0x000000ff0f00720c */ /* 0x000fe40000f25270 */
[----:B------:R-:W-:Y:S02]  /*2740*/  SHF.R.U32.HI R17, RZ, R17, R22 ;  /* 0x00000011ff117219 */ /* 0x000fe40000011616 */
[----:B------:R-:W-:-:S02]  /*2750*/  PLOP3.LUT P0, PT, P0, P1, PT, 0xf8, 0x8f ;  /* 0x00000000008f781c */ /* 0x000fc40000703f70 */
[----:B------:R-:W-:Y:S02]  /*2760*/  SHF.R.U32.HI R22, RZ, 0x1, R17 ;  /* 0x00000001ff167819 */ /* 0x000fe40000011611 */
[----:B------:R-:W-:-:S04]  /*2770*/  SEL R15, RZ, 0x1, !P0 ;  /* 0x00000001ff0f7807 */ /* 0x000fc80004000000 */
[----:B------:R-:W-:-:S04]  /*2780*/  LOP3.LUT R24, R15, 0x1, R22, 0xf8, !PT ;  /* 0x000000010f187812 */ /* 0x000fc800078ef816 */
[----:B------:R-:W-:-:S05]  /*2790*/  LOP3.LUT R17, R24, R17, RZ, 0xc0, !PT ;  /* 0x0000001118117212 */ /* 0x000fca00078ec0ff */
[----:B------:R-:W-:-:S05]  /*27a0*/  IMAD.IADD R17, R22, 0x1, R17 ;  /* 0x0000000116117824 */ /* 0x000fca00078e0211 */
[----:B------:R-:W-:Y:S01]  /*27b0*/  LOP3.LUT R14, R17, R14, RZ, 0xfc, !PT ;  /* 0x0000000e110e7212 */ /* 0x000fe200078efcff */
[----:B------:R-:W-:Y:S06]  /*27c0*/  BRA `(.L_x_41) ;  /* 0x0000000000347947 */ /* 0x000fec0003800000 */
.L_x_40:
[----:B------:R-:W-:-:S04]  /*27d0*/  LOP3.LUT R14, R14, 0x80000000, RZ, 0xc0, !PT ;  /* 0x800000000e0e7812 */ /* 0x000fc800078ec0ff */
[----:B------:R-:W-:Y:S01]  /*27e0*/  LOP3.LUT R14, R14, 0x7f800000, RZ, 0xfc, !PT ;  /* 0x7f8000000e0e7812 */ /* 0x000fe200078efcff */
[----:B------:R-:W-:Y:S06]  /*27f0*/  BRA `(.L_x_41) ;  /* 0x0000000000287947 */ /* 0x000fec0003800000 */
.L_x_39:
[----:B------:R-:W-:Y:S01]  /*2800*/  LEA R14, R22, R14, 0x17 ;  /* 0x0000000e160e7211 */ /* 0x000fe200078eb8ff */
[----:B------:R-:W-:Y:S06]  /*2810*/  BRA `(.L_x_41) ;  /* 0x0000000000207947 */ /* 0x000fec0003800000 */
.L_x_38:
[----:B------:R-:W-:-:S04]  /*2820*/  LOP3.LUT R14, R15, 0x80000000, R14, 0x48, !PT ;  /* 0x800000000f0e7812 */ /* 0x000fc800078e480e */
[----:B------:R-:W-:Y:S01]  /*2830*/  LOP3.LUT R14, R14, 0x7f800000, RZ, 0xfc, !PT ;  /* 0x7f8000000e0e7812 */ /* 0x000fe200078efcff */
[----:B------:R-:W-:Y:S06]  /*2840*/  BRA `(.L_x_41) ;  /* 0x0000000000147947 */ /* 0x000fec0003800000 */
.L_x_37:
[----:B------:R-:W-:Y:S01]  /*2850*/  LOP3.LUT R14, R15, 0x80000000, R14, 0x48, !PT ;  /* 0x800000000f0e7812 */ /* 0x000fe200078e480e */
[----:B------:R-:W-:Y:S06]  /*2860*/  BRA `(.L_x_41) ;  /* 0x00000000000c7947 */ /* 0x000fec0003800000 */
.L_x_36:
[----:B------:R-:W0:Y:S01]  /*2870*/  MUFU.RSQ R14, -QNAN ;  /* 0xffc00000000e7908 */ /* 0x000e220000001400 */
[----:B------:R-:W-:Y:S05]  /*2880*/  BRA `(.L_x_41) ;  /* 0x0000000000047947 */ /* 0x000fea0003800000 */
.L_x_35:
[----:B------:R-:W-:-:S07]  /*2890*/  FADD.FTZ R14, R14, R15 ;  /* 0x0000000f0e0e7221 */ /* 0x000fce0000010000 */
.L_x_41:
[----:B0-----:R-:W-:Y:S01]  /*28a0*/  IMAD.MOV.U32 R19, RZ, RZ, R14 ;  /* 0x000000ffff137224 */ /* 0x001fe200078e000e */
[----:B------:R-:W-:Y:S01]  /*28b0*/  MOV R14, R20 ;  /* 0x00000014000e7202 */ /* 0x000fe20000000f00 */
[----:B------:R-:W-:-:S04]  /*28c0*/  IMAD.MOV.U32 R15, RZ, RZ, 0x0 ;  /* 0x00000000ff0f7424 */ /* 0x000fc800078e00ff */
[----:B------:R-:W-:Y:S05]  /*28d0*/  RET.REL.NODEC R14 `(_Z7computefiifiiffffffffffffffPfffffffffff) ;  /* 0xffffffd40ec87950 */ /* 0x000fea0003c3ffff */
.L_x_42:
[----:B------:R-:W-:-:S00]  /*28e0*/  BRA `(.L_x_42) ;  /* 0xfffffffc00fc7947 */ /* 0x000fc0000383ffff */
[----:B------:R-:W-:-:S00]  /*28f0*/  NOP ;  /* 0x0000000000007918 */ /* 0x000fc00000000000 */
        /* <DEDUP_REMOVED lines=8> */
.L_x_43:


//--------------------- .nv.global.init           --------------------------
	.section	.nv.global.init,"aw",@progbits
.nv.global.init:
	.type		$str,@object
	.size		$str,(.L_0 - $str)
$str:
        /*0000*/ 	.byte	0x25, 0x2e, 0x31, 0x37, 0x67, 0x0a, 0x00
.L_0:


//--------------------- .nv.shared.reserved.0     --------------------------
	.section	.nv.shared.reserved.0,"aw",@nobits
	.weak		__nv_reservedSMEM_offset_0_alias
	.size		__nv_reservedSMEM_offset_0_alias, 0, 64
	.other		__nv_reservedSMEM_offset_0_alias,@"STO_CUDA_RESERVED_SHARED STV_DEFAULT"
__nv_reservedSMEM_offset_0_alias:
	.zero		0
	.zero		64


//--------------------- .nv.constant0._Z7computefiifiiffffffffffffffPfffffffffff --------------------------
	.section	.nv.constant0._Z7computefiifiiffffffffffffffPfffffffffff,"a",@progbits
	.sectionflags	@""
	.align	4
.nv.constant0._Z7computefiifiiffffffffffffffPfffffffffff:
	.zero		1024


//--------------------- SYMBOLS --------------------------

	.type		.nv.reservedSmem.offset0,@object
	.size		.nv.reservedSmem.offset0,0x4
	.type		vprintf,@function
